//
// Generated by NVIDIA NVVM Compiler
//
// Compiler Build ID: CL-36424714
// Cuda compilation tools, release 13.0, V13.0.88
// Based on NVVM 20.0.0
//

.version 9.0
.target sm_100
.address_size 64

	// .globl	_Z12computeErrorPfS_S_i
.extern .func  (.param .b32 func_retval0) vprintf
(
	.param .b64 vprintf_param_0,
	.param .b64 vprintf_param_1
)
;
.global .align 1 .b8 $str[21] = {84, 105, 100, 58, 37, 105, 32, 105, 120, 32, 37, 105, 32, 105, 121, 32, 37, 105, 32, 10};

.visible .entry _Z12computeErrorPfS_S_i(
	.param .u64 .ptr .align 1 _Z12computeErrorPfS_S_i_param_0,
	.param .u64 .ptr .align 1 _Z12computeErrorPfS_S_i_param_1,
	.param .u64 .ptr .align 1 _Z12computeErrorPfS_S_i_param_2,
	.param .u32 _Z12computeErrorPfS_S_i_param_3
)
{
	.reg .pred 	%p<10>;
	.reg .b32 	%r<39>;
	.reg .b32 	%f<86>;
	.reg .b64 	%rd<47>;

	ld.param.u64 	%rd4, [_Z12computeErrorPfS_S_i_param_0];
	ld.param.u64 	%rd5, [_Z12computeErrorPfS_S_i_param_1];
	ld.param.u64 	%rd3, [_Z12computeErrorPfS_S_i_param_2];
	ld.param.u32 	%r13, [_Z12computeErrorPfS_S_i_param_3];
	cvta.to.global.u64 	%rd1, %rd5;
	cvta.to.global.u64 	%rd2, %rd4;
	mov.u32 	%r14, %tid.x;
	mov.u32 	%r15, %ctaid.x;
	mov.u32 	%r16, %ntid.x;
	mad.lo.s32 	%r1, %r15, %r16, %r14;
	setp.lt.s32 	%p1, %r13, 1;
	mov.f32 	%f85, 0f00000000;
	@%p1 bra 	$L__BB0_12;
	mul.lo.s32 	%r2, %r13, %r1;
	and.b32  	%r3, %r13, 7;
	setp.lt.u32 	%p2, %r13, 8;
	mov.f32 	%f85, 0f00000000;
	mov.b32 	%r37, 0;
	@%p2 bra 	$L__BB0_4;
	and.b32  	%r37, %r13, 2147483640;
	mov.f32 	%f85, 0f00000000;
	mov.b32 	%r35, 0;
$L__BB0_3:
	.pragma "nounroll";
	add.s32 	%r19, %r35, %r2;
	mul.wide.u32 	%rd6, %r19, 4;
	add.s64 	%rd7, %rd2, %rd6;
	ld.global.f32 	%f17, [%rd7];
	mul.wide.u32 	%rd8, %r35, 4;
	add.s64 	%rd9, %rd1, %rd8;
	ld.global.f32 	%f18, [%rd9];
	sub.f32 	%f19, %f17, %f18;
	fma.rn.f32 	%f20, %f19, %f19, %f85;
	add.s32 	%r20, %r19, 1;
	mul.wide.u32 	%rd10, %r20, 4;
	add.s64 	%rd11, %rd2, %rd10;
	ld.global.f32 	%f21, [%rd11];
	ld.global.f32 	%f22, [%rd9+4];
	sub.f32 	%f23, %f21, %f22;
	fma.rn.f32 	%f24, %f23, %f23, %f20;
	add.s32 	%r21, %r19, 2;
	mul.wide.u32 	%rd12, %r21, 4;
	add.s64 	%rd13, %rd2, %rd12;
	ld.global.f32 	%f25, [%rd13];
	ld.global.f32 	%f26, [%rd9+8];
	sub.f32 	%f27, %f25, %f26;
	fma.rn.f32 	%f28, %f27, %f27, %f24;
	add.s32 	%r22, %r19, 3;
	mul.wide.u32 	%rd14, %r22, 4;
	add.s64 	%rd15, %rd2, %rd14;
	ld.global.f32 	%f29, [%rd15];
	ld.global.f32 	%f30, [%rd9+12];
	sub.f32 	%f31, %f29, %f30;
	fma.rn.f32 	%f32, %f31, %f31, %f28;
	add.s32 	%r23, %r19, 4;
	mul.wide.u32 	%rd16, %r23, 4;
	add.s64 	%rd17, %rd2, %rd16;
	ld.global.f32 	%f33, [%rd17];
	ld.global.f32 	%f34, [%rd9+16];
	sub.f32 	%f35, %f33, %f34;
	fma.rn.f32 	%f36, %f35, %f35, %f32;
	add.s32 	%r24, %r19, 5;
	mul.wide.u32 	%rd18, %r24, 4;
	add.s64 	%rd19, %rd2, %rd18;
	ld.global.f32 	%f37, [%rd19];
	ld.global.f32 	%f38, [%rd9+20];
	sub.f32 	%f39, %f37, %f38;
	fma.rn.f32 	%f40, %f39, %f39, %f36;
	add.s32 	%r25, %r19, 6;
	mul.wide.u32 	%rd20, %r25, 4;
	add.s64 	%rd21, %rd2, %rd20;
	ld.global.f32 	%f41, [%rd21];
	ld.global.f32 	%f42, [%rd9+24];
	sub.f32 	%f43, %f41, %f42;
	fma.rn.f32 	%f44, %f43, %f43, %f40;
	add.s32 	%r26, %r19, 7;
	mul.wide.u32 	%rd22, %r26, 4;
	add.s64 	%rd23, %rd2, %rd22;
	ld.global.f32 	%f45, [%rd23];
	ld.global.f32 	%f46, [%rd9+28];
	sub.f32 	%f47, %f45, %f46;
	fma.rn.f32 	%f85, %f47, %f47, %f44;
	add.s32 	%r35, %r35, 8;
	setp.ne.s32 	%p3, %r35, %r37;
	@%p3 bra 	$L__BB0_3;
$L__BB0_4:
	setp.eq.s32 	%p4, %r3, 0;
	@%p4 bra 	$L__BB0_12;
	and.b32  	%r8, %r13, 3;
	setp.lt.u32 	%p5, %r3, 4;
	@%p5 bra 	$L__BB0_7;
	add.s32 	%r27, %r37, %r2;
	mul.wide.u32 	%rd24, %r27, 4;
	add.s64 	%rd25, %rd2, %rd24;
	ld.global.f32 	%f49, [%rd25];
	mul.wide.u32 	%rd26, %r37, 4;
	add.s64 	%rd27, %rd1, %rd26;
	ld.global.f32 	%f50, [%rd27];
	sub.f32 	%f51, %f49, %f50;
	fma.rn.f32 	%f52, %f51, %f51, %f85;
	add.s32 	%r28, %r27, 1;
	mul.wide.u32 	%rd28, %r28, 4;
	add.s64 	%rd29, %rd2, %rd28;
	ld.global.f32 	%f53, [%rd29];
	ld.global.f32 	%f54, [%rd27+4];
	sub.f32 	%f55, %f53, %f54;
	fma.rn.f32 	%f56, %f55, %f55, %f52;
	add.s32 	%r29, %r27, 2;
	mul.wide.u32 	%rd30, %r29, 4;
	add.s64 	%rd31, %rd2, %rd30;
	ld.global.f32 	%f57, [%rd31];
	ld.global.f32 	%f58, [%rd27+8];
	sub.f32 	%f59, %f57, %f58;
	fma.rn.f32 	%f60, %f59, %f59, %f56;
	add.s32 	%r30, %r27, 3;
	mul.wide.u32 	%rd32, %r30, 4;
	add.s64 	%rd33, %rd2, %rd32;
	ld.global.f32 	%f61, [%rd33];
	ld.global.f32 	%f62, [%rd27+12];
	sub.f32 	%f63, %f61, %f62;
	fma.rn.f32 	%f85, %f63, %f63, %f60;
	add.s32 	%r37, %r37, 4;
$L__BB0_7:
	setp.eq.s32 	%p6, %r8, 0;
	@%p6 bra 	$L__BB0_12;
	setp.eq.s32 	%p7, %r8, 1;
	@%p7 bra 	$L__BB0_10;
	add.s32 	%r31, %r37, %r2;
	mul.wide.u32 	%rd34, %r31, 4;
	add.s64 	%rd35, %rd2, %rd34;
	ld.global.f32 	%f65, [%rd35];
	mul.wide.u32 	%rd36, %r37, 4;
	add.s64 	%rd37, %rd1, %rd36;
	ld.global.f32 	%f66, [%rd37];
	sub.f32 	%f67, %f65, %f66;
	fma.rn.f32 	%f68, %f67, %f67, %f85;
	add.s32 	%r32, %r31, 1;
	mul.wide.u32 	%rd38, %r32, 4;
	add.s64 	%rd39, %rd2, %rd38;
	ld.global.f32 	%f69, [%rd39];
	ld.global.f32 	%f70, [%rd37+4];
	sub.f32 	%f71, %f69, %f70;
	fma.rn.f32 	%f85, %f71, %f71, %f68;
	add.s32 	%r37, %r37, 2;
$L__BB0_10:
	and.b32  	%r33, %r13, 1;
	setp.eq.b32 	%p8, %r33, 1;
	not.pred 	%p9, %p8;
	@%p9 bra 	$L__BB0_12;
	add.s32 	%r34, %r37, %r2;
	mul.wide.u32 	%rd40, %r34, 4;
	add.s64 	%rd41, %rd2, %rd40;
	ld.global.f32 	%f72, [%rd41];
	mul.wide.u32 	%rd42, %r37, 4;
	add.s64 	%rd43, %rd1, %rd42;
	ld.global.f32 	%f73, [%rd43];
	sub.f32 	%f74, %f72, %f73;
	fma.rn.f32 	%f85, %f74, %f74, %f85;
$L__BB0_12:
	cvta.to.global.u64 	%rd44, %rd3;
	cvt.rn.f32.s32 	%f75, %r13;
	div.rn.f32 	%f76, %f85, %f75;
	sqrt.rn.f32 	%f77, %f76;
	mul.wide.u32 	%rd45, %r1, 4;
	add.s64 	%rd46, %rd44, %rd45;
	st.global.f32 	[%rd46], %f77;
	ret;

}
	// .globl	_Z18ActivationFunctionPfS_fii
.visible .entry _Z18ActivationFunctionPfS_fii(
	.param .u64 .ptr .align 1 _Z18ActivationFunctionPfS_fii_param_0,
	.param .u64 .ptr .align 1 _Z18ActivationFunctionPfS_fii_param_1,
	.param .f32 _Z18ActivationFunctionPfS_fii_param_2,
	.param .u32 _Z18ActivationFunctionPfS_fii_param_3,
	.param .u32 _Z18ActivationFunctionPfS_fii_param_4
)
{
	.local .align 8 .b8 	__local_depot1[16];
	.reg .b64 	%SP;
	.reg .b64 	%SPL;
	.reg .pred 	%p<6>;
	.reg .b32 	%r<17>;
	.reg .b32 	%f<18>;
	.reg .b64 	%rd<12>;

	mov.u64 	%SPL, __local_depot1;
	cvta.local.u64 	%SP, %SPL;
	ld.param.u64 	%rd1, [_Z18ActivationFunctionPfS_fii_param_0];
	ld.param.u64 	%rd2, [_Z18ActivationFunctionPfS_fii_param_1];
	ld.param.f32 	%f1, [_Z18ActivationFunctionPfS_fii_param_2];
	ld.param.u32 	%r4, [_Z18ActivationFunctionPfS_fii_param_3];
	ld.param.u32 	%r5, [_Z18ActivationFunctionPfS_fii_param_4];
	mov.u32 	%r6, %tid.x;
	mov.u32 	%r7, %ctaid.x;
	mov.u32 	%r8, %ntid.x;
	mad.lo.s32 	%r1, %r7, %r8, %r6;
	mov.u32 	%r9, %tid.y;
	mov.u32 	%r10, %ctaid.y;
	mov.u32 	%r11, %ntid.y;
	mad.lo.s32 	%r2, %r10, %r11, %r9;
	mad.lo.s32 	%r3, %r4, %r2, %r1;
	mul.lo.s32 	%r12, %r5, %r4;
	setp.ge.u32 	%p1, %r3, %r12;
	setp.ge.u32 	%p2, %r1, %r4;
	or.pred  	%p3, %p2, %p1;
	setp.ge.u32 	%p4, %r2, %r5;
	or.pred  	%p5, %p4, %p3;
	@%p5 bra 	$L__BB1_2;
	add.u64 	%rd3, %SP, 0;
	add.u64 	%rd4, %SPL, 0;
	cvta.to.global.u64 	%rd5, %rd1;
	cvta.to.global.u64 	%rd6, %rd2;
	neg.f32 	%f2, %f1;
	mul.wide.u32 	%rd7, %r3, 4;
	add.s64 	%rd8, %rd5, %rd7;
	ld.global.f32 	%f3, [%rd8];
	mul.f32 	%f4, %f3, %f2;
	fma.rn.f32 	%f5, %f4, 0f3BBB989D, 0f3F000000;
	cvt.sat.f32.f32 	%f6, %f5;
	mov.f32 	%f7, 0f4B400001;
	mov.f32 	%f8, 0f437C0000;
	fma.rm.f32 	%f9, %f6, %f8, %f7;
	add.f32 	%f10, %f9, 0fCB40007F;
	neg.f32 	%f11, %f10;
	fma.rn.f32 	%f12, %f4, 0f3FB8AA3B, %f11;
	fma.rn.f32 	%f13, %f4, 0f32A57060, %f12;
	mov.b32 	%r13, %f9;
	shl.b32 	%r14, %r13, 23;
	mov.b32 	%f14, %r14;
	ex2.approx.ftz.f32 	%f15, %f13;
	fma.rn.f32 	%f16, %f15, %f14, 0f3F800000;
	rcp.rn.f32 	%f17, %f16;
	add.s64 	%rd9, %rd6, %rd7;
	st.global.f32 	[%rd9], %f17;
	st.local.v2.u32 	[%rd4], {%r3, %r1};
	st.local.u32 	[%rd4+8], %r2;
	mov.u64 	%rd10, $str;
	cvta.global.u64 	%rd11, %rd10;
	{ // callseq 0, 0
	.param .b64 param0;
	st.param.b64 	[param0], %rd11;
	.param .b64 param1;
	st.param.b64 	[param1], %rd3;
	.param .b32 retval0;
	call.uni (retval0), 
	vprintf, 
	(
	param0, 
	param1
	);
	ld.param.b32 	%r15, [retval0];
	} // callseq 0
$L__BB1_2:
	ret;

}


// ===== COMPILED SASS (sm_100) =====

	.target	sm_100

	.elftype	@"ET_EXEC"


//--------------------- .note.nv.tkinfo           --------------------------
	.section	.note.nv.tkinfo,"",@"SHT_NOTE"
	.sectionflags	@"SHF_NOTE_NV_TKINFO"
	.tkinfo
        /*0018*/ 	.word	0x00000002
        /*0030*/ 	.string	""
        /*0030*/ 	.string	"ptxas"
        /*0030*/ 	.string	"Cuda compilation tools, release 13.0, V13.0.88"
        /*0030*/ 	.string	"Build cuda_13.0.r13.0/compiler.36424714_0"
        /*0030*/ 	.string	"-arch sm_100 -m 64 "



//--------------------- .note.nv.cuinfo           --------------------------
	.section	.note.nv.cuinfo,"",@"SHT_NOTE"
	.sectionflags	@"SHF_NOTE_NV_CUINFO"
        /*0018*/ 	.short	0x0002
        /*001a*/ 	.short	0x0064
        /*001c*/ 	.short	0x0082
	.zero		2


//--------------------- .nv.info                  --------------------------
	.section	.nv.info,"",@"SHT_CUDA_INFO"
	.align	4


	//----- nvinfo : EIATTR_REGCOUNT
	.align		4
        /*0000*/ 	.byte	0x04, 0x2f
        /*0002*/ 	.short	(.L_2 - .L_1)
	.align		4
.L_1:
        /*0004*/ 	.word	index@(_Z12computeErrorPfS_S_i)
        /*0008*/ 	.word	0x00000020


	//----- nvinfo : EIATTR_FRAME_SIZE
	.align		4
.L_2:
        /*000c*/ 	.byte	0x04, 0x11
        /*000e*/ 	.short	(.L_4 - .L_3)
	.align		4
.L_3:
        /*0010*/ 	.word	index@($__internal_2_$__cuda_sm3x_div_rn_noftz_f32_slowpath)
        /*0014*/ 	.word	0x00000000


	//----- nvinfo : EIATTR_FRAME_SIZE
	.align		4
.L_4:
        /*0018*/ 	.byte	0x04, 0x11
        /*001a*/ 	.short	(.L_6 - .L_5)
	.align		4
.L_5:
        /*001c*/ 	.word	index@($__internal_1_$__cuda_sm20_sqrt_rn_f32_slowpath)
        /*0020*/ 	.word	0x00000000


	//----- nvinfo : EIATTR_FRAME_SIZE
	.align		4
.L_6:
        /*0024*/ 	.byte	0x04, 0x11
        /*0026*/ 	.short	(.L_8 - .L_7)
	.align		4
.L_7:
        /*0028*/ 	.word	index@(_Z12computeErrorPfS_S_i)
        /*002c*/ 	.word	0x00000000


	//----- nvinfo : EIATTR_REGCOUNT
	.align		4
.L_8:
        /*0030*/ 	.byte	0x04, 0x2f
        /*0032*/ 	.short	(.L_10 - .L_9)
	.align		4
.L_9:
        /*0034*/ 	.word	index@(_Z18ActivationFunctionPfS_fii)
        /*0038*/ 	.word	0x00000018


	//----- nvinfo : EIATTR_FRAME_SIZE
	.align		4
.L_10:
        /*003c*/ 	.byte	0x04, 0x11
        /*003e*/ 	.short	(.L_12 - .L_11)
	.align		4
.L_11:
        /*0040*/ 	.word	index@($__internal_0_$__cuda_sm20_rcp_rn_f32_slowpath)
        /*0044*/ 	.word	0x00000010


	//----- nvinfo : EIATTR_FRAME_SIZE
	.align		4
.L_12:
        /*0048*/ 	.byte	0x04, 0x11
        /*004a*/ 	.short	(.L_14 - .L_13)
	.align		4
.L_13:
        /*004c*/ 	.word	index@(_Z18ActivationFunctionPfS_fii)
        /*0050*/ 	.word	0x00000010


	//----- nvinfo : EIATTR_MIN_STACK_SIZE
	.align		4
.L_14:
        /*0054*/ 	.byte	0x04, 0x12
        /*0056*/ 	.short	(.L_16 - .L_15)
	.align		4
.L_15:
        /*0058*/ 	.word	index@(_Z18ActivationFunctionPfS_fii)
        /*005c*/ 	.word	0x00000010


	//----- nvinfo : EIATTR_MIN_STACK_SIZE
	.align		4
.L_16:
        /*0060*/ 	.byte	0x04, 0x12
        /*0062*/ 	.short	(.L_18 - .L_17)
	.align		4
.L_17:
        /*0064*/ 	.word	index@(_Z12computeErrorPfS_S_i)
        /*0068*/ 	.word	0x00000000
.L_18:


//--------------------- .nv.compat                --------------------------
	.section	.nv.compat,"",@"SHT_CUDA_COMPAT_INFO"
	.align	4
        /*0000*/ 	.byte	0x02, 0x09, 0x00, 0x00, 0x02, 0x02, 0x01, 0x00, 0x02, 0x05, 0x05, 0x00, 0x03, 0x07, 0x01, 0x01
        /*0010*/ 	.byte	0x02, 0x03, 0x00, 0x00, 0x02, 0x06, 0x01, 0x00, 0x04, 0x0b, 0x08, 0x00, 0x01, 0x00, 0x00, 0x00
        /*0020*/ 	.byte	0x00, 0x00, 0x00, 0x00


//--------------------- .nv.info._Z18ActivationFunctionPfS_fii --------------------------
	.section	.nv.info._Z18ActivationFunctionPfS_fii,"",@"SHT_CUDA_INFO"
	.sectionflags	@""
	.align	4


	//----- nvinfo : EIATTR_CUDA_API_VERSION
	.align		4
        /*0000*/ 	.byte	0x04, 0x37
        /*0002*/ 	.short	(.L_20 - .L_19)
.L_19:
        /*0004*/ 	.word	0x00000082


	//----- nvinfo : EIATTR_KPARAM_INFO
	.align		4
.L_20:
        /*0008*/ 	.byte	0x04, 0x17
        /*000a*/ 	.short	(.L_22 - .L_21)
.L_21:
        /*000c*/ 	.word	0x00000000
        /*0010*/ 	.short	0x0004
        /*0012*/ 	.short	0x0018
        /*0014*/ 	.byte	0x00, 0xf0, 0x11, 0x00


	//----- nvinfo : EIATTR_KPARAM_INFO
	.align		4
.L_22:
        /*0018*/ 	.byte	0x04, 0x17
        /*001a*/ 	.short	(.L_24 - .L_23)
.L_23:
        /*001c*/ 	.word	0x00000000
        /*0020*/ 	.short	0x0003
        /*0022*/ 	.short	0x0014
        /*0024*/ 	.byte	0x00, 0xf0, 0x11, 0x00


	//----- nvinfo : EIATTR_KPARAM_INFO
	.align		4
.L_24:
        /*0028*/ 	.byte	0x04, 0x17
        /*002a*/ 	.short	(.L_26 - .L_25)
.L_25:
        /*002c*/ 	.word	0x00000000
        /*0030*/ 	.short	0x0002
        /*0032*/ 	.short	0x0010
        /*0034*/ 	.byte	0x00, 0xf0, 0x11, 0x00


	//----- nvinfo : EIATTR_KPARAM_INFO
	.align		4
.L_26:
        /*0038*/ 	.byte	0x04, 0x17
        /*003a*/ 	.short	(.L_28 - .L_27)
.L_27:
        /*003c*/ 	.word	0x00000000
        /*0040*/ 	.short	0x0001
        /*0042*/ 	.short	0x0008
        /*0044*/ 	.byte	0x00, 0xf5, 0x21, 0x00


	//----- nvinfo : EIATTR_KPARAM_INFO
	.align		4
.L_28:
        /*0048*/ 	.byte	0x04, 0x17
        /*004a*/ 	.short	(.L_30 - .L_29)
.L_29:
        /*004c*/ 	.word	0x00000000
        /*0050*/ 	.short	0x0000
        /*0052*/ 	.short	0x0000
        /*0054*/ 	.byte	0x00, 0xf5, 0x21, 0x00


	//----- nvinfo : EIATTR_SPARSE_MMA_MASK
	.align		4
.L_30:
        /*0058*/ 	.byte	0x03, 0x50
        /*005a*/ 	.short	0x0000


	//----- nvinfo : EIATTR_MAXREG_COUNT
	.align		4
        /*005c*/ 	.byte	0x03, 0x1b
        /*005e*/ 	.short	0x00ff


	//----- nvinfo : EIATTR_EXTERNS
	.align		4
        /*0060*/ 	.byte	0x04, 0x0f
        /*0062*/ 	.short	(.L_32 - .L_31)


	//   ....[0]....
	.align		4
.L_31:
        /*0064*/ 	.word	index@(vprintf)


	//----- nvinfo : EIATTR_MERCURY_ISA_VERSION
	.align		4
.L_32:
        /*0068*/ 	.byte	0x03, 0x5f
        /*006a*/ 	.short	0x0101


	//----- nvinfo : EIATTR_VRC_CTA_INIT_COUNT
	.align		4
        /*006c*/ 	.byte	0x02, 0x4a
	.zero		1
	.zero		1


	//----- nvinfo : EIATTR_SYSCALL_OFFSETS
	.align		4
        /*0070*/ 	.byte	0x04, 0x46
        /*0072*/ 	.short	(.L_34 - .L_33)


	//   ....[0]....
.L_33:
        /*0074*/ 	.word	0x000003f0


	//----- nvinfo : EIATTR_EXIT_INSTR_OFFSETS
	.align		4
.L_34:
        /*0078*/ 	.byte	0x04, 0x1c
        /*007a*/ 	.short	(.L_36 - .L_35)


	//   ....[0]....
.L_35:
        /*007c*/ 	.word	0x00000150


	//   ....[1]....
        /*0080*/ 	.word	0x00000400


	//----- nvinfo : EIATTR_CRS_STACK_SIZE
	.align		4
.L_36:
        /*0084*/ 	.byte	0x04, 0x1e
        /*0086*/ 	.short	(.L_38 - .L_37)
.L_37:
        /*0088*/ 	.word	0x00000000


	//----- nvinfo : EIATTR_CBANK_PARAM_SIZE
	.align		4
.L_38:
        /*008c*/ 	.byte	0x03, 0x19
        /*008e*/ 	.short	0x001c


	//----- nvinfo : EIATTR_PARAM_CBANK
	.align		4
        /*0090*/ 	.byte	0x04, 0x0a
        /*0092*/ 	.short	(.L_40 - .L_39)
	.align		4
.L_39:
        /*0094*/ 	.word	index@(.nv.constant0._Z18ActivationFunctionPfS_fii)
        /*0098*/ 	.short	0x0380
        /*009a*/ 	.short	0x001c


	//----- nvinfo : EIATTR_SW_WAR
	.align		4
.L_40:
        /*009c*/ 	.byte	0x04, 0x36
        /*009e*/ 	.short	(.L_42 - .L_41)
.L_41:
        /*00a0*/ 	.word	0x00000008
.L_42:


//--------------------- .nv.info._Z12computeErrorPfS_S_i --------------------------
	.section	.nv.info._Z12computeErrorPfS_S_i,"",@"SHT_CUDA_INFO"
	.sectionflags	@""
	.align	4


	//----- nvinfo : EIATTR_CUDA_API_VERSION
	.align		4
        /*0000*/ 	.byte	0x04, 0x37
        /*0002*/ 	.short	(.L_44 - .L_43)
.L_43:
        /*0004*/ 	.word	0x00000082


	//----- nvinfo : EIATTR_KPARAM_INFO
	.align		4
.L_44:
        /*0008*/ 	.byte	0x04, 0x17
        /*000a*/ 	.short	(.L_46 - .L_45)
.L_45:
        /*000c*/ 	.word	0x00000000
        /*0010*/ 	.short	0x0003
        /*0012*/ 	.short	0x0018
        /*0014*/ 	.byte	0x00, 0xf0, 0x11, 0x00


	//----- nvinfo : EIATTR_KPARAM_INFO
	.align		4
.L_46:
        /*0018*/ 	.byte	0x04, 0x17
        /*001a*/ 	.short	(.L_48 - .L_47)
.L_47:
        /*001c*/ 	.word	0x00000000
        /*0020*/ 	.short	0x0002
        /*0022*/ 	.short	0x0010
        /*0024*/ 	.byte	0x00, 0xf5, 0x21, 0x00


	//----- nvinfo : EIATTR_KPARAM_INFO
	.align		4
.L_48:
        /*0028*/ 	.byte	0x04, 0x17
        /*002a*/ 	.short	(.L_50 - .L_49)
.L_49:
        /*002c*/ 	.word	0x00000000
        /*0030*/ 	.short	0x0001
        /*0032*/ 	.short	0x0008
        /*0034*/ 	.byte	0x00, 0xf5, 0x21, 0x00


	//----- nvinfo : EIATTR_KPARAM_INFO
	.align		4
.L_50:
        /*0038*/ 	.byte	0x04, 0x17
        /*003a*/ 	.short	(.L_52 - .L_51)
.L_51:
        /*003c*/ 	.word	0x00000000
        /*0040*/ 	.short	0x0000
        /*0042*/ 	.short	0x0000
        /*0044*/ 	.byte	0x00, 0xf5, 0x21, 0x00


	//----- nvinfo : EIATTR_SPARSE_MMA_MASK
	.align		4
.L_52:
        /*0048*/ 	.byte	0x03, 0x50
        /*004a*/ 	.short	0x0000


	//----- nvinfo : EIATTR_MAXREG_COUNT
	.align		4
        /*004c*/ 	.byte	0x03, 0x1b
        /*004e*/ 	.short	0x00ff


	//----- nvinfo : EIATTR_MERCURY_ISA_VERSION
	.align		4
        /*0050*/ 	.byte	0x03, 0x5f
        /*0052*/ 	.short	0x0101


	//----- nvinfo : EIATTR_VRC_CTA_INIT_COUNT
	.align		4
        /*0054*/ 	.byte	0x02, 0x4a
	.zero		1
	.zero		1


	//----- nvinfo : EIATTR_EXIT_INSTR_OFFSETS
	.align		4
        /*0058*/ 	.byte	0x04, 0x1c
        /*005a*/ 	.short	(.L_54 - .L_53)


	//   ....[0]....
.L_53:
        /*005c*/ 	.word	0x00000a50


	//----- nvinfo : EIATTR_CRS_STACK_SIZE
	.align		4
.L_54:
        /*0060*/ 	.byte	0x04, 0x1e
        /*0062*/ 	.short	(.L_56 - .L_55)
.L_55:
        /*0064*/ 	.word	0x00000000


	//----- nvinfo : EIATTR_CBANK_PARAM_SIZE
	.align		4
.L_56:
        /*0068*/ 	.byte	0x03, 0x19
        /*006a*/ 	.short	0x001c


	//----- nvinfo : EIATTR_PARAM_CBANK
	.align		4
        /*006c*/ 	.byte	0x04, 0x0a
        /*006e*/ 	.short	(.L_58 - .L_57)
	.align		4
.L_57:
        /*0070*/ 	.word	index@(.nv.constant0._Z12computeErrorPfS_S_i)
        /*0074*/ 	.short	0x0380
        /*0076*/ 	.short	0x001c


	//----- nvinfo : EIATTR_SW_WAR
	.align		4
.L_58:
        /*0078*/ 	.byte	0x04, 0x36
        /*007a*/ 	.short	(.L_60 - .L_59)
.L_59:
        /*007c*/ 	.word	0x00000008
.L_60:


//--------------------- .nv.callgraph             --------------------------
	.section	.nv.callgraph,"",@"SHT_CUDA_CALLGRAPH"
	.align	4
	.sectionentsize	8
	.align		4
        /*0000*/ 	.word	0x00000000
	.align		4
        /*0004*/ 	.word	0xffffffff
	.align		4
        /*0008*/ 	.word	index@(_Z18ActivationFunctionPfS_fii)
	.align		4
        /*000c*/ 	.word	index@(vprintf)
	.align		4
        /*0010*/ 	.word	0x00000000
	.align		4
        /*0014*/ 	.word	0xfffffffe
	.align		4
        /*0018*/ 	.word	0x00000000
	.align		4
        /*001c*/ 	.word	0xfffffffd
	.align		4
        /*0020*/ 	.word	0x00000000
	.align		4
        /*0024*/ 	.word	0xfffffffc


//--------------------- .nv.constant4             --------------------------
	.section	.nv.constant4,"a",@progbits
	.align	8
	.align		8
.nv.constant4:
        /*0000*/ 	.dword	vprintf
	.align		8
        /*0008*/ 	.dword	$str


//--------------------- .text._Z18ActivationFunctionPfS_fii --------------------------
	.section	.text._Z18ActivationFunctionPfS_fii,"ax",@progbits
	.align	128
        .global         _Z18ActivationFunctionPfS_fii
        .type           _Z18ActivationFunctionPfS_fii,@function
        .size           _Z18ActivationFunctionPfS_fii,(.L_x_31 - _Z18ActivationFunctionPfS_fii)
        .other          _Z18ActivationFunctionPfS_fii,@"STO_CUDA_ENTRY STV_DEFAULT"
_Z18ActivationFunctionPfS_fii:
.text._Z18ActivationFunctionPfS_fii:
[----:B------:R-:W0:Y:S01]  /*0000*/  LDC R1, c[0x0][0x37c] ;  /* 0x0000df00ff017b82 */ /* 0x000e220000000800 */
[----:B------:R-:W1:Y:S01]  /*0010*/  S2R R0, SR_TID.Y ;  /* 0x0000000000007919 */ /* 0x000e620000002200 */
[----:B------:R-:W2:Y:S06]  /*0020*/  LDCU UR6, c[0x0][0x2fc] ;  /* 0x00005f80ff0677ac */ /* 0x000eac0008000800 */
[----:B------:R-:W3:Y:S01]  /*0030*/  LDC R2, c[0x0][0x360] ;  /* 0x0000d800ff027b82 */ /* 0x000ee20000000800 */
[----:B0-----:R-:W-:Y:S01]  /*0040*/  VIADD R1, R1, 0xfffffff0 ;  /* 0xfffffff001017836 */ /* 0x001fe20000000000 */
[----:B------:R-:W3:Y:S01]  /*0050*/  S2R R3, SR_TID.X ;  /* 0x0000000000037919 */ /* 0x000ee20000002100 */
[----:B------:R-:W0:Y:S01]  /*0060*/  LDCU UR7, c[0x0][0x394] ;  /* 0x00007280ff0777ac */ /* 0x000e220008000800 */
[----:B------:R-:W0:Y:S04]  /*0070*/  LDCU UR8, c[0x0][0x398] ;  /* 0x00007300ff0877ac */ /* 0x000e280008000800 */
[----:B------:R-:W1:Y:S08]  /*0080*/  S2UR UR5, SR_CTAID.Y ;  /* 0x00000000000579c3 */ /* 0x000e700000002600 */
[----:B------:R-:W1:Y:S08]  /*0090*/  LDC R5, c[0x0][0x364] ;  /* 0x0000d900ff057b82 */ /* 0x000e700000000800 */
[----:B------:R-:W3:Y:S01]  /*00a0*/  S2UR UR4, SR_CTAID.X ;  /* 0x00000000000479c3 */ /* 0x000ee20000002500 */
[----:B-1----:R-:W-:Y:S01]  /*00b0*/  IMAD R0, R5, UR5, R0 ;  /* 0x0000000505007c24 */ /* 0x002fe2000f8e0200 */
[----:B------:R-:W1:Y:S01]  /*00c0*/  LDCU UR5, c[0x0][0x2f8] ;  /* 0x00005f00ff0577ac */ /* 0x000e620008000800 */
[----:B---3--:R-:W-:Y:S01]  /*00d0*/  IMAD R3, R2, UR4, R3 ;  /* 0x0000000402037c24 */ /* 0x008fe2000f8e0203 */
[----:B0-----:R-:W-:-:S03]  /*00e0*/  UIMAD UR4, UR7, UR8, URZ ;  /* 0x00000008070472a4 */ /* 0x001fc6000f8e02ff */
[----:B------:R-:W-:-:S05]  /*00f0*/  IMAD R2, R0, UR7, R3 ;  /* 0x0000000700027c24 */ /* 0x000fca000f8e0203 */
[----:B------:R-:W-:Y:S02]  /*0100*/  ISETP.GE.U32.AND P0, PT, R2, UR4, PT ;  /* 0x0000000402007c0c */ /* 0x000fe4000bf06070 */
[----:B-1----:R-:W-:Y:S02]  /*0110*/  IADD3 R6, P1, PT, R1, UR5, RZ ;  /* 0x0000000501067c10 */ /* 0x002fe4000ff3e0ff */
[----:B------:R-:W-:-:S03]  /*0120*/  ISETP.GE.U32.OR P0, PT, R3, UR7, P0 ;  /* 0x0000000703007c0c */ /* 0x000fc60008706470 */
[----:B--2---:R-:W-:Y:S01]  /*0130*/  IMAD.X R7, RZ, RZ, UR6, P1 ;  /* 0x00000006ff077e24 */ /* 0x004fe200088e06ff */
[----:B------:R-:W-:-:S13]  /*0140*/  ISETP.GE.U32.OR P0, PT, R0, UR8, P0 ;  /* 0x0000000800007c0c */ /* 0x000fda0008706470 */
[----:B------:R-:W-:Y:S05]  /*0150*/  @P0 EXIT ;  /* 0x000000000000094d */ /* 0x000fea0003800000 */
[----:B------:R-:W0:Y:S01]  /*0160*/  LDC.64 R4, c[0x0][0x380] ;  /* 0x0000e000ff047b82 */ /* 0x000e220000000a00 */
[----:B------:R-:W1:Y:S01]  /*0170*/  LDCU.64 UR4, c[0x0][0x358] ;  /* 0x00006b00ff0477ac */ /* 0x000e620008000a00 */
[----:B------:R-:W2:Y:S01]  /*0180*/  LDCU UR6, c[0x0][0x390] ;  /* 0x00007200ff0677ac */ /* 0x000ea20008000800 */
[----:B0-----:R-:W-:-:S06]  /*0190*/  IMAD.WIDE.U32 R4, R2, 0x4, R4 ;  /* 0x0000000402047825 */ /* 0x001fcc00078e0004 */
[----:B-1----:R-:W2:Y:S01]  /*01a0*/  LDG.E R4, desc[UR4][R4.64] ;  /* 0x0000000404047981 */ /* 0x002ea2000c1e1900 */
[----:B------:R-:W-:Y:S02]  /*01b0*/  HFMA2 R9, -RZ, RZ, 0.96630859375, -0.0022525787353515625 ;  /* 0x3bbb989dff097431 */ /* 0x000fe400000001ff */
[----:B------:R-:W-:Y:S01]  /*01c0*/  IMAD.MOV.U32 R10, RZ, RZ, 0x437c0000 ;  /* 0x437c0000ff0a7424 */ /* 0x000fe200078e00ff */
[----:B------:R-:W-:Y:S01]  /*01d0*/  BSSY.RECONVERGENT B0, `(.L_x_0) ;  /* 0x0000016000007945 */ /* 0x000fe20003800200 */
[----:B--2---:R-:W-:-:S04]  /*01e0*/  FMUL R8, R4, -UR6 ;  /* 0x8000000604087c20 */ /* 0x004fc80008400000 */
[----:B------:R-:W-:-:S04]  /*01f0*/  FFMA.SAT R9, R8, R9, 0.5 ;  /* 0x3f00000008097423 */ /* 0x000fc80000002009 */
[----:B------:R-:W-:-:S04]  /*0200*/  FFMA.RM R9, R9, R10, 12582913 ;  /* 0x4b40000109097423 */ /* 0x000fc8000000400a */
[C---:B------:R-:W-:Y:S01]  /*0210*/  FADD R11, R9.reuse, -12583039 ;  /* 0xcb40007f090b7421 */ /* 0x040fe20000000000 */
[----:B------:R-:W-:-:S03]  /*0220*/  IMAD.SHL.U32 R9, R9, 0x800000, RZ ;  /* 0x0080000009097824 */ /* 0x000fc600078e00ff */
[----:B------:R-:W-:-:S04]  /*0230*/  FFMA R11, R8, 1.4426950216293334961, -R11 ;  /* 0x3fb8aa3b080b7823 */ /* 0x000fc8000000080b */
[----:B------:R-:W-:-:S04]  /*0240*/  FFMA R11, R8, 1.925963033500011079e-08, R11 ;  /* 0x32a57060080b7823 */ /* 0x000fc8000000000b */
[----:B------:R-:W0:Y:S02]  /*0250*/  MUFU.EX2 R8, R11 ;  /* 0x0000000b00087308 */ /* 0x000e240000000800 */
[----:B0-----:R-:W-:-:S05]  /*0260*/  FFMA R4, R9, R8, 1 ;  /* 0x3f80000009047423 */ /* 0x001fca0000000008 */
[----:B------:R-:W-:-:S04]  /*0270*/  IADD3 R5, PT, PT, R4, 0x1800000, RZ ;  /* 0x0180000004057810 */ /* 0x000fc80007ffe0ff */
[----:B------:R-:W-:-:S04]  /*0280*/  LOP3.LUT R5, R5, 0x7f800000, RZ, 0xc0, !PT ;  /* 0x7f80000005057812 */ /* 0x000fc800078ec0ff */
[----:B------:R-:W-:-:S13]  /*0290*/  ISETP.GT.U32.AND P0, PT, R5, 0x1ffffff, PT ;  /* 0x01ffffff0500780c */ /* 0x000fda0003f04070 */
[----:B------:R-:W-:Y:S05]  /*02a0*/  @P0 BRA `(.L_x_1) ;  /* 0x0000000000100947 */ /* 0x000fea0003800000 */
[----:B------:R-:W-:-:S07]  /*02b0*/  MOV R8, 0x2d0 ;  /* 0x000002d000087802 */ /* 0x000fce0000000f00 */
[----:B------:R-:W-:Y:S05]  /*02c0*/  CALL.REL.NOINC `($__internal_0_$__cuda_sm20_rcp_rn_f32_slowpath) ;  /* 0x0000000000507944 */ /* 0x000fea0003c00000 */
[----:B------:R-:W-:Y:S01]  /*02d0*/  IMAD.MOV.U32 R8, RZ, RZ, R4 ;  /* 0x000000ffff087224 */ /* 0x000fe200078e0004 */
[----:B------:R-:W-:Y:S06]  /*02e0*/  BRA `(.L_x_2) ;  /* 0x0000000000107947 */ /* 0x000fec0003800000 */
.L_x_1:
[----:B------:R-:W0:Y:S02]  /*02f0*/  MUFU.RCP R5, R4 ;  /* 0x0000000400057308 */ /* 0x000e240000001000 */
[----:B0-----:R-:W-:-:S04]  /*0300*/  FFMA R8, R4, R5, -1 ;  /* 0xbf80000004087423 */ /* 0x001fc80000000005 */
[----:B------:R-:W-:-:S04]  /*0310*/  FADD.FTZ R8, -R8, -RZ ;  /* 0x800000ff08087221 */ /* 0x000fc80000010100 */
[----:B------:R-:W-:-:S07]  /*0320*/  FFMA R8, R5, R8, R5 ;  /* 0x0000000805087223 */ /* 0x000fce0000000005 */
.L_x_2:
[----:B------:R-:W-:Y:S05]  /*0330*/  BSYNC.RECONVERGENT B0 ;  /* 0x0000000000007941 */ /* 0x000fea0003800200 */
.L_x_0:
[----:B------:R-:W0:Y:S01]  /*0340*/  LDC.64 R10, c[0x0][0x388] ;  /* 0x0000e200ff0a7b82 */ /* 0x000e220000000a00 */
[----:B------:R-:W-:Y:S01]  /*0350*/  MOV R9, 0x0 ;  /* 0x0000000000097802 */ /* 0x000fe20000000f00 */
[----:B------:R1:W-:Y:S01]  /*0360*/  STL.64 [R1], R2 ;  /* 0x0000000201007387 */ /* 0x0003e20000100a00 */
[----:B------:R-:W2:Y:S03]  /*0370*/  LDCU.64 UR6, c[0x4][0x8] ;  /* 0x01000100ff0677ac */ /* 0x000ea60008000a00 */
[----:B------:R1:W-:Y:S02]  /*0380*/  STL [R1+0x8], R0 ;  /* 0x0000080001007387 */ /* 0x0003e40000100800 */
[----:B------:R1:W3:Y:S01]  /*0390*/  LDC.64 R12, c[0x4][R9] ;  /* 0x01000000090c7b82 */ /* 0x0002e20000000a00 */
[----:B--2---:R-:W-:Y:S01]  /*03a0*/  IMAD.U32 R4, RZ, RZ, UR6 ;  /* 0x00000006ff047e24 */ /* 0x004fe2000f8e00ff */
[----:B------:R-:W-:Y:S01]  /*03b0*/  MOV R5, UR7 ;  /* 0x0000000700057c02 */ /* 0x000fe20008000f00 */
[----:B0-----:R-:W-:-:S05]  /*03c0*/  IMAD.WIDE.U32 R10, R2, 0x4, R10 ;  /* 0x00000004020a7825 */ /* 0x001fca00078e000a */
[----:B------:R1:W-:Y:S02]  /*03d0*/  STG.E desc[UR4][R10.64], R8 ;  /* 0x000000080a007986 */ /* 0x0003e4000c101904 */
[----:B------:R-:W-:-:S07]  /*03e0*/  LEPC R20, `(.L_x_3) ;  /* 0x000000001014794e */ /* 0x000fce0000000000 */
[----:B-1-3--:R-:W-:Y:S05]  /*03f0*/  CALL.ABS.NOINC R12 ;  /* 0x000000000c007343 */ /* 0x00afea0003c00000 */
.L_x_3:
[----:B------:R-:W-:Y:S05]  /*0400*/  EXIT ;  /* 0x000000000000794d */ /* 0x000fea0003800000 */
        .weak           $__internal_0_$__cuda_sm20_rcp_rn_f32_slowpath
        .type           $__internal_0_$__cuda_sm20_rcp_rn_f32_slowpath,@function
        .size           $__internal_0_$__cuda_sm20_rcp_rn_f32_slowpath,(.L_x_31 - $__internal_0_$__cuda_sm20_rcp_rn_f32_slowpath)
$__internal_0_$__cuda_sm20_rcp_rn_f32_slowpath:
[----:B------:R-:W-:Y:S01]  /*0410*/  IMAD.SHL.U32 R5, R4, 0x2, RZ ;  /* 0x0000000204057824 */ /* 0x000fe200078e00ff */
[----:B------:R-:W-:Y:S04]  /*0420*/  BSSY.RECONVERGENT B1, `(.L_x_4) ;  /* 0x0000030000017945 */ /* 0x000fe80003800200 */
[----:B------:R-:W-:-:S04]  /*0430*/  SHF.R.U32.HI R5, RZ, 0x18, R5 ;  /* 0x00000018ff057819 */ /* 0x000fc80000011605 */
[----:B------:R-:W-:-:S13]  /*0440*/  ISETP.NE.U32.AND P0, PT, R5, RZ, PT ;  /* 0x000000ff0500720c */ /* 0x000fda0003f05070 */
[----:B------:R-:W-:Y:S05]  /*0450*/  @P0 BRA `(.L_x_5) ;  /* 0x0000000000280947 */ /* 0x000fea0003800000 */
[----:B------:R-:W-:-:S05]  /*0460*/  IMAD.SHL.U32 R5, R4, 0x2, RZ ;  /* 0x0000000204057824 */ /* 0x000fca00078e00ff */
[----:B------:R-:W-:-:S13]  /*0470*/  ISETP.NE.AND P0, PT, R5, RZ, PT ;  /* 0x000000ff0500720c */ /* 0x000fda0003f05270 */
[----:B------:R-:W-:Y:S01]  /*0480*/  @P0 FFMA R10, R4, 1.84467440737095516160e+19, RZ ;  /* 0x5f800000040a0823 */ /* 0x000fe200000000ff */
[----:B------:R-:W-:Y:S08]  /*0490*/  @!P0 MUFU.RCP R9, R4 ;  /* 0x0000000400098308 */ /* 0x000ff00000001000 */
[----:B------:R-:W0:Y:S02]  /*04a0*/  @P0 MUFU.RCP R5, R10 ;  /* 0x0000000a00050308 */ /* 0x000e240000001000 */
[----:B0-----:R-:W-:-:S04]  /*04b0*/  @P0 FFMA R11, R10, R5, -1 ;  /* 0xbf8000000a0b0423 */ /* 0x001fc80000000005 */
[----:B------:R-:W-:-:S04]  /*04c0*/  @P0 FADD.FTZ R12, -R11, -RZ ;  /* 0x800000ff0b0c0221 */ /* 0x000fc80000010100 */
[----:B------:R-:W-:-:S04]  /*04d0*/  @P0 FFMA R5, R5, R12, R5 ;  /* 0x0000000c05050223 */ /* 0x000fc80000000005 */
[----:B------:R-:W-:Y:S01]  /*04e0*/  @P0 FFMA R9, R5, 1.84467440737095516160e+19, RZ ;  /* 0x5f80000005090823 */ /* 0x000fe200000000ff */
[----:B------:R-:W-:Y:S06]  /*04f0*/  BRA `(.L_x_6) ;  /* 0x0000000000887947 */ /* 0x000fec0003800000 */
.L_x_5:
[----:B------:R-:W-:-:S04]  /*0500*/  IADD3 R9, PT, PT, R5, -0xfd, RZ ;  /* 0xffffff0305097810 */ /* 0x000fc80007ffe0ff */
[----:B------:R-:W-:-:S13]  /*0510*/  ISETP.GT.U32.AND P0, PT, R9, 0x1, PT ;  /* 0x000000010900780c */ /* 0x000fda0003f04070 */
[----:B------:R-:W-:Y:S05]  /*0520*/  @P0 BRA `(.L_x_7) ;  /* 0x0000000000780947 */ /* 0x000fea0003800000 */
[----:B------:R-:W-:Y:S01]  /*0530*/  LOP3.LUT R10, R4, 0x7fffff, RZ, 0xc0, !PT ;  /* 0x007fffff040a7812 */ /* 0x000fe200078ec0ff */
[----:B------:R-:W-:Y:S01]  /*0540*/  IMAD.MOV.U32 R14, RZ, RZ, 0x3 ;  /* 0x00000003ff0e7424 */ /* 0x000fe200078e00ff */
[----:B------:R-:W-:Y:S02]  /*0550*/  IADD3 R5, PT, PT, R5, -0xfc, RZ ;  /* 0xffffff0405057810 */ /* 0x000fe40007ffe0ff */
[----:B------:R-:W-:Y:S02]  /*0560*/  LOP3.LUT R10, R10, 0x3f800000, RZ, 0xfc, !PT ;  /* 0x3f8000000a0a7812 */ /* 0x000fe400078efcff */
[----:B------:R-:W-:Y:S02]  /*0570*/  SHF.L.U32 R15, R14, R9, RZ ;  /* 0x000000090e0f7219 */ /* 0x000fe400000006ff */
[----:B------:R-:W0:Y:S02]  /*0580*/  MUFU.RCP R11, R10 ;  /* 0x0000000a000b7308 */ /* 0x000e240000001000 */
[----:B0-----:R-:W-:-:S04]  /*0590*/  FFMA R12, R10, R11, -1 ;  /* 0xbf8000000a0c7423 */ /* 0x001fc8000000000b */
[----:B------:R-:W-:-:S04]  /*05a0*/  FADD.FTZ R12, -R12, -RZ ;  /* 0x800000ff0c0c7221 */ /* 0x000fc80000010100 */
[CCC-:B------:R-:W-:Y:S01]  /*05b0*/  FFMA.RM R13, R11.reuse, R12.reuse, R11.reuse ;  /* 0x0000000c0b0d7223 */ /* 0x1c0fe2000000400b */
[----:B------:R-:W-:-:S04]  /*05c0*/  FFMA.RP R12, R11, R12, R11 ;  /* 0x0000000c0b0c7223 */ /* 0x000fc8000000800b */
[C---:B------:R-:W-:Y:S02]  /*05d0*/  LOP3.LUT R11, R13.reuse, 0x7fffff, RZ, 0xc0, !PT ;  /* 0x007fffff0d0b7812 */ /* 0x040fe400078ec0ff */
[----:B------:R-:W-:Y:S02]  /*05e0*/  FSETP.NEU.FTZ.AND P0, PT, R13, R12, PT ;  /* 0x0000000c0d00720b */ /* 0x000fe40003f1d000 */
[----:B------:R-:W-:Y:S02]  /*05f0*/  LOP3.LUT R12, R11, 0x800000, RZ, 0xfc, !PT ;  /* 0x008000000b0c7812 */ /* 0x000fe400078efcff */
[----:B------:R-:W-:Y:S02]  /*0600*/  SEL R11, RZ, 0xffffffff, !P0 ;  /* 0xffffffffff0b7807 */ /* 0x000fe40004000000 */
[----:B------:R-:W-:Y:S02]  /*0610*/  LOP3.LUT R10, R15, R12, RZ, 0xc0, !PT ;  /* 0x0000000c0f0a7212 */ /* 0x000fe400078ec0ff */
[----:B------:R-:W-:-:S02]  /*0620*/  IADD3 R11, PT, PT, -R11, RZ, RZ ;  /* 0x000000ff0b0b7210 */ /* 0x000fc40007ffe1ff */
[-C--:B------:R-:W-:Y:S02]  /*0630*/  SHF.R.U32.HI R10, RZ, R9.reuse, R10 ;  /* 0x00000009ff0a7219 */ /* 0x080fe4000001160a */
[--C-:B------:R-:W-:Y:S02]  /*0640*/  LOP3.LUT P1, RZ, R11, R9, R12.reuse, 0xf8, !PT ;  /* 0x000000090bff7212 */ /* 0x100fe4000782f80c */
[C---:B------:R-:W-:Y:S02]  /*0650*/  LOP3.LUT P0, RZ, R10.reuse, 0x1, RZ, 0xc0, !PT ;  /* 0x000000010aff7812 */ /* 0x040fe4000780c0ff */
[----:B------:R-:W-:Y:S02]  /*0660*/  LOP3.LUT P2, RZ, R10, 0x2, RZ, 0xc0, !PT ;  /* 0x000000020aff7812 */ /* 0x000fe4000784c0ff */
[----:B------:R-:W-:Y:S02]  /*0670*/  SHF.R.U32.HI R5, RZ, R5, R12 ;  /* 0x00000005ff057219 */ /* 0x000fe4000001160c */
[----:B------:R-:W-:-:S02]  /*0680*/  PLOP3.LUT P0, PT, P0, P1, P2, 0xe0, 0x0 ;  /* 0x000000000000781c */ /* 0x000fc40000703c20 */
[----:B------:R-:W-:Y:S02]  /*0690*/  LOP3.LUT P1, RZ, R4, 0x7fffff, RZ, 0xc0, !PT ;  /* 0x007fffff04ff7812 */ /* 0x000fe4000782c0ff */
[----:B------:R-:W-:-:S05]  /*06a0*/  SEL R9, RZ, 0x1, !P0 ;  /* 0x00000001ff097807 */ /* 0x000fca0004000000 */
[----:B------:R-:W-:-:S05]  /*06b0*/  IMAD.MOV R9, RZ, RZ, -R9 ;  /* 0x000000ffff097224 */ /* 0x000fca00078e0a09 */
[----:B------:R-:W-:-:S13]  /*06c0*/  ISETP.GE.AND P0, PT, R9, RZ, PT ;  /* 0x000000ff0900720c */ /* 0x000fda0003f06270 */
[----:B------:R-:W-:-:S05]  /*06d0*/  @!P0 VIADD R5, R5, 0x1 ;  /* 0x0000000105058836 */ /* 0x000fca0000000000 */
[----:B------:R-:W-:-:S04]  /*06e0*/  @!P1 SHF.L.U32 R5, R5, 0x1, RZ ;  /* 0x0000000105059819 */ /* 0x000fc800000006ff */
[----:B------:R-:W-:Y:S01]  /*06f0*/  LOP3.LUT R9, R5, 0x80000000, R4, 0xf8, !PT ;  /* 0x8000000005097812 */ /* 0x000fe200078ef804 */
[----:B------:R-:W-:Y:S06]  /*0700*/  BRA `(.L_x_6) ;  /* 0x0000000000047947 */ /* 0x000fec0003800000 */
.L_x_7:
[----:B------:R0:W1:Y:S02]  /*0710*/  MUFU.RCP R9, R4 ;  /* 0x0000000400097308 */ /* 0x0000640000001000 */
.L_x_6:
[----:B------:R-:W-:Y:S05]  /*0720*/  BSYNC.RECONVERGENT B1 ;  /* 0x0000000000017941 */ /* 0x000fea0003800200 */
.L_x_4:
[----:B01----:R-:W-:Y:S02]  /*0730*/  IMAD.MOV.U32 R4, RZ, RZ, R9 ;  /* 0x000000ffff047224 */ /* 0x003fe400078e0009 */
[----:B------:R-:W-:-:S04]  /*0740*/  HFMA2 R9, -RZ, RZ, 0, 0 ;  /* 0x00000000ff097431 */ /* 0x000fc800000001ff */
[----:B------:R-:W-:Y:S05]  /*0750*/  RET.REL.NODEC R8 `(_Z18ActivationFunctionPfS_fii) ;  /* 0xfffffff808287950 */ /* 0x000fea0003c3ffff */
.L_x_8:
[----:B------:R-:W-:-:S00]  /*0760*/  BRA `(.L_x_8) ;  /* 0xfffffffc00fc7947 */ /* 0x000fc0000383ffff */
[----:B------:R-:W-:-:S00]  /*0770*/  NOP ;  /* 0x0000000000007918 */ /* 0x000fc00000000000 */
        /* <DEDUP_REMOVED lines=8> */
.L_x_31:


//--------------------- .text._Z12computeErrorPfS_S_i --------------------------
	.section	.text._Z12computeErrorPfS_S_i,"ax",@progbits
	.align	128
        .global         _Z12computeErrorPfS_S_i
        .type           _Z12computeErrorPfS_S_i,@function
        .size           _Z12computeErrorPfS_S_i,(.L_x_33 - _Z12computeErrorPfS_S_i)
        .other          _Z12computeErrorPfS_S_i,@"STO_CUDA_ENTRY STV_DEFAULT"
_Z12computeErrorPfS_S_i:
.text._Z12computeErrorPfS_S_i:
[----:B------:R-:W-:Y:S08]  /*0000*/  LDC R1, c[0x0][0x37c] ;  /* 0x0000df00ff017b82 */ /* 0x000ff00000000800 */
[----:B------:R-:W0:Y:S01]  /*0010*/  LDC R17, c[0x0][0x398] ;  /* 0x0000e600ff117b82 */ /* 0x000e220000000800 */
[----:B------:R-:W1:Y:S01]  /*0020*/  S2R R6, SR_TID.X ;  /* 0x0000000000067919 */ /* 0x000e620000002100 */
[----:B------:R-:W2:Y:S01]  /*0030*/  LDCU.64 UR4, c[0x0][0x358] ;  /* 0x00006b00ff0477ac */ /* 0x000ea20008000a00 */
[----:B------:R-:W-:-:S05]  /*0040*/  HFMA2 R7, -RZ, RZ, 0, 0 ;  /* 0x00000000ff077431 */ /* 0x000fca00000001ff */
[----:B------:R-:W1:Y:S08]  /*0050*/  S2UR UR6, SR_CTAID.X ;  /* 0x00000000000679c3 */ /* 0x000e700000002500 */
[----:B------:R-:W1:Y:S01]  /*0060*/  LDC R3, c[0x0][0x360] ;  /* 0x0000d800ff037b82 */ /* 0x000e620000000800 */
[----:B0-----:R-:W-:Y:S01]  /*0070*/  ISETP.GE.AND P0, PT, R17, 0x1, PT ;  /* 0x000000011100780c */ /* 0x001fe20003f06270 */
[----:B-1----:R-:W-:-:S12]  /*0080*/  IMAD R6, R3, UR6, R6 ;  /* 0x0000000603067c24 */ /* 0x002fd8000f8e0206 */
[----:B--2---:R-:W-:Y:S05]  /*0090*/  @!P0 BRA `(.L_x_9) ;  /* 0x0000000400f48947 */ /* 0x004fea0003800000 */
[C---:B------:R-:W-:Y:S01]  /*00a0*/  ISETP.GE.U32.AND P0, PT, R17.reuse, 0x8, PT ;  /* 0x000000081100780c */ /* 0x040fe20003f06070 */
[----:B------:R-:W-:Y:S01]  /*00b0*/  IMAD.MOV.U32 R0, RZ, RZ, RZ ;  /* 0x000000ffff007224 */ /* 0x000fe200078e00ff */
[----:B------:R-:W-:Y:S02]  /*00c0*/  LOP3.LUT R26, R17, 0x7, RZ, 0xc0, !PT ;  /* 0x00000007111a7812 */ /* 0x000fe400078ec0ff */
[----:B------:R-:W-:Y:S02]  /*00d0*/  MOV R7, RZ ;  /* 0x000000ff00077202 */ /* 0x000fe40000000f00 */
[----:B------:R-:W-:-:S07]  /*00e0*/  ISETP.NE.AND P1, PT, R26, RZ, PT ;  /* 0x000000ff1a00720c */ /* 0x000fce0003f25270 */
[----:B------:R-:W-:Y:S06]  /*00f0*/  @!P0 BRA `(.L_x_10) ;  /* 0x0000000000e48947 */ /* 0x000fec0003800000 */
[----:B------:R-:W-:Y:S01]  /*0100*/  HFMA2 R21, -RZ, RZ, 0, 0 ;  /* 0x00000000ff157431 */ /* 0x000fe200000001ff */
[----:B------:R-:W-:Y:S02]  /*0110*/  LOP3.LUT R0, R17, 0x7ffffff8, RZ, 0xc0, !PT ;  /* 0x7ffffff811007812 */ /* 0x000fe400078ec0ff */
[----:B------:R-:W-:-:S07]  /*0120*/  MOV R7, RZ ;  /* 0x000000ff00077202 */ /* 0x000fce0000000f00 */
.L_x_11:
[----:B------:R-:W0:Y:S01]  /*0130*/  LDC.64 R4, c[0x0][0x380] ;  /* 0x0000e000ff047b82 */ /* 0x000e220000000a00 */
[----:B------:R-:W-:-:S04]  /*0140*/  IMAD R13, R6, R17, R21 ;  /* 0x00000011060d7224 */ /* 0x000fc800078e0215 */
[C---:B------:R-:W-:Y:S01]  /*0150*/  VIADD R11, R13.reuse, 0x1 ;  /* 0x000000010d0b7836 */ /* 0x040fe20000000000 */
[C---:B------:R-:W-:Y:S02]  /*0160*/  IADD3 R29, PT, PT, R13.reuse, 0x2, RZ ;  /* 0x000000020d1d7810 */ /* 0x040fe40007ffe0ff */
[----:B------:R-:W1:Y:S01]  /*0170*/  LDC.64 R2, c[0x0][0x388] ;  /* 0x0000e200ff027b82 */ /* 0x000e620000000a00 */
[C---:B------:R-:W-:Y:S01]  /*0180*/  IADD3 R9, PT, PT, R13.reuse, 0x3, RZ ;  /* 0x000000030d097810 */ /* 0x040fe20007ffe0ff */
[C---:B------:R-:W-:Y:S02]  /*0190*/  VIADD R27, R13.reuse, 0x4 ;  /* 0x000000040d1b7836 */ /* 0x040fe40000000000 */
[----:B0-----:R-:W-:-:S04]  /*01a0*/  IMAD.WIDE.U32 R14, R13, 0x4, R4 ;  /* 0x000000040d0e7825 */ /* 0x001fc800078e0004 */
[----:B------:R-:W-:Y:S01]  /*01b0*/  IMAD.WIDE.U32 R10, R11, 0x4, R4 ;  /* 0x000000040b0a7825 */ /* 0x000fe200078e0004 */
[----:B------:R0:W2:Y:S03]  /*01c0*/  LDG.E R19, desc[UR4][R14.64] ;  /* 0x000000040e137981 */ /* 0x0000a6000c1e1900 */
[----:B-1----:R-:W-:Y:S01]  /*01d0*/  IMAD.WIDE.U32 R2, R21, 0x4, R2 ;  /* 0x0000000415027825 */ /* 0x002fe200078e0002 */
[----:B------:R1:W3:Y:S04]  /*01e0*/  LDG.E R16, desc[UR4][R10.64] ;  /* 0x000000040a107981 */ /* 0x0002e8000c1e1900 */
[----:B------:R-:W2:Y:S01]  /*01f0*/  LDG.E R18, desc[UR4][R2.64] ;  /* 0x0000000402127981 */ /* 0x000ea2000c1e1900 */
[----:B------:R-:W-:-:S03]  /*0200*/  IMAD.WIDE.U32 R28, R29, 0x4, R4 ;  /* 0x000000041d1c7825 */ /* 0x000fc600078e0004 */
[----:B------:R-:W3:Y:S01]  /*0210*/  LDG.E R25, desc[UR4][R2.64+0x4] ;  /* 0x0000040402197981 */ /* 0x000ee2000c1e1900 */
[--C-:B------:R-:W-:Y:S01]  /*0220*/  IMAD.WIDE.U32 R8, R9, 0x4, R4.reuse ;  /* 0x0000000409087825 */ /* 0x100fe200078e0004 */
[----:B0-----:R-:W-:Y:S02]  /*0230*/  IADD3 R15, PT, PT, R13, 0x5, RZ ;  /* 0x000000050d0f7810 */ /* 0x001fe40007ffe0ff */
[----:B------:R0:W4:Y:S01]  /*0240*/  LDG.E R23, desc[UR4][R28.64] ;  /* 0x000000041c177981 */ /* 0x000122000c1e1900 */
[----:B-1----:R-:W-:-:S03]  /*0250*/  IMAD.WIDE.U32 R10, R27, 0x4, R4 ;  /* 0x000000041b0a7825 */ /* 0x002fc600078e0004 */
[----:B------:R-:W4:Y:S01]  /*0260*/  LDG.E R20, desc[UR4][R2.64+0x8] ;  /* 0x0000080402147981 */ /* 0x000f22000c1e1900 */
[----:B------:R-:W-:Y:S01]  /*0270*/  IADD3 R27, PT, PT, R13, 0x6, RZ ;  /* 0x000000060d1b7810 */ /* 0x000fe20007ffe0ff */
[----:B------:R-:W-:Y:S02]  /*0280*/  IMAD.WIDE.U32 R14, R15, 0x4, R4 ;  /* 0x000000040f0e7825 */ /* 0x000fe400078e0004 */
[----:B------:R-:W5:Y:S04]  /*0290*/  LDG.E R9, desc[UR4][R8.64] ;  /* 0x0000000408097981 */ /* 0x000f68000c1e1900 */
[----:B------:R-:W5:Y:S01]  /*02a0*/  LDG.E R22, desc[UR4][R2.64+0xc] ;  /* 0x00000c0402167981 */ /* 0x000f62000c1e1900 */
[----:B0-----:R-:W-:-:S03]  /*02b0*/  VIADD R29, R13, 0x7 ;  /* 0x000000070d1d7836 */ /* 0x001fc60000000000 */
[----:B------:R-:W5:Y:S01]  /*02c0*/  LDG.E R11, desc[UR4][R10.64] ;  /* 0x000000040a0b7981 */ /* 0x000f62000c1e1900 */
[----:B------:R-:W-:-:S03]  /*02d0*/  IMAD.WIDE.U32 R12, R27, 0x4, R4 ;  /* 0x000000041b0c7825 */ /* 0x000fc600078e0004 */
[----:B------:R-:W5:Y:S01]  /*02e0*/  LDG.E R24, desc[UR4][R2.64+0x10] ;  /* 0x0000100402187981 */ /* 0x000f62000c1e1900 */
[----:B------:R-:W-:-:S03]  /*02f0*/  IMAD.WIDE.U32 R4, R29, 0x4, R4 ;  /* 0x000000041d047825 */ /* 0x000fc600078e0004 */
[----:B------:R-:W5:Y:S04]  /*0300*/  LDG.E R14, desc[UR4][R14.64] ;  /* 0x000000040e0e7981 */ /* 0x000f68000c1e1900 */
[----:B------:R-:W5:Y:S04]  /*0310*/  LDG.E R27, desc[UR4][R2.64+0x14] ;  /* 0x00001404021b7981 */ /* 0x000f68000c1e1900 */
[----:B------:R-:W5:Y:S04]  /*0320*/  LDG.E R13, desc[UR4][R12.64] ;  /* 0x000000040c0d7981 */ /* 0x000f68000c1e1900 */
[----:B------:R-:W5:Y:S04]  /*0330*/  LDG.E R8, desc[UR4][R2.64+0x18] ;  /* 0x0000180402087981 */ /* 0x000f68000c1e1900 */
[----:B------:R-:W5:Y:S04]  /*0340*/  LDG.E R4, desc[UR4][R4.64] ;  /* 0x0000000404047981 */ /* 0x000f68000c1e1900 */
[----:B------:R-:W5:Y:S01]  /*0350*/  LDG.E R29, desc[UR4][R2.64+0x1c] ;  /* 0x00001c04021d7981 */ /* 0x000f62000c1e1900 */
[----:B------:R-:W-:-:S04]  /*0360*/  IADD3 R21, PT, PT, R21, 0x8, RZ ;  /* 0x0000000815157810 */ /* 0x000fc80007ffe0ff */
[----:B------:R-:W-:Y:S01]  /*0370*/  ISETP.NE.AND P0, PT, R21, R0, PT ;  /* 0x000000001500720c */ /* 0x000fe20003f05270 */
[----:B--2---:R-:W-:-:S04]  /*0380*/  FADD R18, R19, -R18 ;  /* 0x8000001213127221 */ /* 0x004fc80000000000 */
[----:B------:R-:W-:Y:S01]  /*0390*/  FFMA R7, R18, R18, R7 ;  /* 0x0000001212077223 */ /* 0x000fe20000000007 */
[----:B---3--:R-:W-:-:S04]  /*03a0*/  FADD R16, R16, -R25 ;  /* 0x8000001910107221 */ /* 0x008fc80000000000 */
[----:B------:R-:W-:Y:S01]  /*03b0*/  FFMA R7, R16, R16, R7 ;  /* 0x0000001010077223 */ /* 0x000fe20000000007 */
[----:B----4-:R-:W-:-:S04]  /*03c0*/  FADD R20, R23, -R20 ;  /* 0x8000001417147221 */ /* 0x010fc80000000000 */
[----:B------:R-:W-:Y:S01]  /*03d0*/  FFMA R7, R20, R20, R7 ;  /* 0x0000001414077223 */ /* 0x000fe20000000007 */
[----:B-----5:R-:W-:-:S04]  /*03e0*/  FADD R22, R9, -R22 ;  /* 0x8000001609167221 */ /* 0x020fc80000000000 */
[----:B------:R-:W-:Y:S01]  /*03f0*/  FFMA R7, R22, R22, R7 ;  /* 0x0000001616077223 */ /* 0x000fe20000000007 */
[----:B------:R-:W-:-:S04]  /*0400*/  FADD R24, R11, -R24 ;  /* 0x800000180b187221 */ /* 0x000fc80000000000 */
[----:B------:R-:W-:Y:S01]  /*0410*/  FFMA R7, R24, R24, R7 ;  /* 0x0000001818077223 */ /* 0x000fe20000000007 */
[----:B------:R-:W-:-:S04]  /*0420*/  FADD R14, R14, -R27 ;  /* 0x8000001b0e0e7221 */ /* 0x000fc80000000000 */
[----:B------:R-:W-:Y:S01]  /*0430*/  FFMA R7, R14, R14, R7 ;  /* 0x0000000e0e077223 */ /* 0x000fe20000000007 */
[----:B------:R-:W-:-:S04]  /*0440*/  FADD R8, R13, -R8 ;  /* 0x800000080d087221 */ /* 0x000fc80000000000 */
[----:B------:R-:W-:Y:S01]  /*0450*/  FFMA R7, R8, R8, R7 ;  /* 0x0000000808077223 */ /* 0x000fe20000000007 */
[----:B------:R-:W-:-:S04]  /*0460*/  FADD R4, R4, -R29 ;  /* 0x8000001d04047221 */ /* 0x000fc80000000000 */
[----:B------:R-:W-:Y:S01]  /*0470*/  FFMA R7, R4, R4, R7 ;  /* 0x0000000404077223 */ /* 0x000fe20000000007 */
[----:B------:R-:W-:Y:S06]  /*0480*/  @P0 BRA `(.L_x_11) ;  /* 0xfffffffc00280947 */ /* 0x000fec000383ffff */
.L_x_10:
[----:B------:R-:W-:Y:S05]  /*0490*/  @!P1 BRA `(.L_x_9) ;  /* 0x0000000000f49947 */ /* 0x000fea0003800000 */
[----:B------:R-:W-:Y:S02]  /*04a0*/  ISETP.GE.U32.AND P0, PT, R26, 0x4, PT ;  /* 0x000000041a00780c */ /* 0x000fe40003f06070 */
[----:B------:R-:W-:-:S04]  /*04b0*/  LOP3.LUT R14, R17, 0x3, RZ, 0xc0, !PT ;  /* 0x00000003110e7812 */ /* 0x000fc800078ec0ff */
[----:B------:R-:W-:-:S07]  /*04c0*/  ISETP.NE.AND P1, PT, R14, RZ, PT ;  /* 0x000000ff0e00720c */ /* 0x000fce0003f25270 */
[----:B------:R-:W-:Y:S06]  /*04d0*/  @!P0 BRA `(.L_x_12) ;  /* 0x0000000000708947 */ /* 0x000fec0003800000 */
[----:B------:R-:W0:Y:S01]  /*04e0*/  LDC.64 R2, c[0x0][0x380] ;  /* 0x0000e000ff027b82 */ /* 0x000e220000000a00 */
[----:B------:R-:W-:-:S05]  /*04f0*/  IMAD R13, R6, R17, R0 ;  /* 0x00000011060d7224 */ /* 0x000fca00078e0200 */
[C---:B------:R-:W-:Y:S02]  /*0500*/  IADD3 R11, PT, PT, R13.reuse, 0x1, RZ ;  /* 0x000000010d0b7810 */ /* 0x040fe40007ffe0ff */
[----:B------:R-:W1:Y:S01]  /*0510*/  LDC.64 R4, c[0x0][0x388] ;  /* 0x0000e200ff047b82 */ /* 0x000e620000000a00 */
[C---:B------:R-:W-:Y:S01]  /*0520*/  VIADD R19, R13.reuse, 0x2 ;  /* 0x000000020d137836 */ /* 0x040fe20000000000 */
[C---:B------:R-:W-:Y:S01]  /*0530*/  IADD3 R21, PT, PT, R13.reuse, 0x3, RZ ;  /* 0x000000030d157810 */ /* 0x040fe20007ffe0ff */
[----:B0-----:R-:W-:-:S04]  /*0540*/  IMAD.WIDE.U32 R8, R13, 0x4, R2 ;  /* 0x000000040d087825 */ /* 0x001fc800078e0002 */
[----:B------:R-:W-:Y:S02]  /*0550*/  IMAD.WIDE.U32 R10, R11, 0x4, R2 ;  /* 0x000000040b0a7825 */ /* 0x000fe400078e0002 */
[----:B------:R-:W2:Y:S02]  /*0560*/  LDG.E R8, desc[UR4][R8.64] ;  /* 0x0000000408087981 */ /* 0x000ea4000c1e1900 */
[----:B-1----:R-:W-:Y:S02]  /*0570*/  IMAD.WIDE.U32 R4, R0, 0x4, R4 ;  /* 0x0000000400047825 */ /* 0x002fe400078e0004 */
[----:B------:R-:W3:Y:S04]  /*0580*/  LDG.E R10, desc[UR4][R10.64] ;  /* 0x000000040a0a7981 */ /* 0x000ee8000c1e1900 */
[----:B------:R-:W2:Y:S01]  /*0590*/  LDG.E R15, desc[UR4][R4.64] ;  /* 0x00000004040f7981 */ /* 0x000ea2000c1e1900 */
[----:B------:R-:W-:-:S03]  /*05a0*/  IMAD.WIDE.U32 R12, R19, 0x4, R2 ;  /* 0x00000004130c7825 */ /* 0x000fc600078e0002 */
[----:B------:R-:W3:Y:S01]  /*05b0*/  LDG.E R19, desc[UR4][R4.64+0x4] ;  /* 0x0000040404137981 */ /* 0x000ee2000c1e1900 */
[----:B------:R-:W-:-:S03]  /*05c0*/  IMAD.WIDE.U32 R2, R21, 0x4, R2 ;  /* 0x0000000415027825 */ /* 0x000fc600078e0002 */
[----:B------:R-:W4:Y:S04]  /*05d0*/  LDG.E R12, desc[UR4][R12.64] ;  /* 0x000000040c0c7981 */ /* 0x000f28000c1e1900 */
[----:B------:R-:W4:Y:S04]  /*05e0*/  LDG.E R21, desc[UR4][R4.64+0x8] ;  /* 0x0000080404157981 */ /* 0x000f28000c1e1900 */
[----:B------:R-:W5:Y:S04]  /*05f0*/  LDG.E R2, desc[UR4][R2.64] ;  /* 0x0000000402027981 */ /* 0x000f68000c1e1900 */
[----:B------:R-:W5:Y:S01]  /*0600*/  LDG.E R9, desc[UR4][R4.64+0xc] ;  /* 0x00000c0404097981 */ /* 0x000f62000c1e1900 */
[----:B------:R-:W-:Y:S01]  /*0610*/  IADD3 R0, PT, PT, R0, 0x4, RZ ;  /* 0x0000000400007810 */ /* 0x000fe20007ffe0ff */
[----:B--2---:R-:W-:-:S04]  /*0620*/  FADD R8, R8, -R15 ;  /* 0x8000000f08087221 */ /* 0x004fc80000000000 */
[----:B------:R-:W-:Y:S01]  /*0630*/  FFMA R7, R8, R8, R7 ;  /* 0x0000000808077223 */ /* 0x000fe20000000007 */
[----:B---3--:R-:W-:-:S04]  /*0640*/  FADD R8, R10, -R19 ;  /* 0x800000130a087221 */ /* 0x008fc80000000000 */
[----:B------:R-:W-:Y:S01]  /*0650*/  FFMA R7, R8, R8, R7 ;  /* 0x0000000808077223 */ /* 0x000fe20000000007 */
[----:B----4-:R-:W-:-:S04]  /*0660*/  FADD R8, R12, -R21 ;  /* 0x800000150c087221 */ /* 0x010fc80000000000 */
[----:B------:R-:W-:Y:S01]  /*0670*/  FFMA R7, R8, R8, R7 ;  /* 0x0000000808077223 */ /* 0x000fe20000000007 */
[----:B-----5:R-:W-:-:S04]  /*0680*/  FADD R10, R2, -R9 ;  /* 0x80000009020a7221 */ /* 0x020fc80000000000 */
[----:B------:R-:W-:-:S07]  /*0690*/  FFMA R7, R10, R10, R7 ;  /* 0x0000000a0a077223 */ /* 0x000fce0000000007 */
.L_x_12:
[----:B------:R-:W-:Y:S05]  /*06a0*/  @!P1 BRA `(.L_x_9) ;  /* 0x0000000000709947 */ /* 0x000fea0003800000 */
[----:B------:R-:W0:Y:S01]  /*06b0*/  LDC.64 R8, c[0x0][0x388] ;  /* 0x0000e200ff087b82 */ /* 0x000e220000000a00 */
[----:B------:R-:W-:Y:S02]  /*06c0*/  ISETP.NE.AND P0, PT, R14, 0x1, PT ;  /* 0x000000010e00780c */ /* 0x000fe40003f05270 */
[----:B------:R-:W-:-:S04]  /*06d0*/  LOP3.LUT R12, R17, 0x1, RZ, 0xc0, !PT ;  /* 0x00000001110c7812 */ /* 0x000fc800078ec0ff */
[----:B------:R-:W-:Y:S01]  /*06e0*/  ISETP.NE.U32.AND P1, PT, R12, 0x1, PT ;  /* 0x000000010c00780c */ /* 0x000fe20003f25070 */
[----:B------:R-:W1:Y:S06]  /*06f0*/  LDC.64 R10, c[0x0][0x380] ;  /* 0x0000e000ff0a7b82 */ /* 0x000e6c0000000a00 */
[----:B------:R-:W-:Y:S02]  /*0700*/  @P0 IMAD R13, R6, R17, R0 ;  /* 0x00000011060d0224 */ /* 0x000fe400078e0200 */
[----:B------:R-:W2:Y:S02]  /*0710*/  LDC.64 R4, c[0x0][0x380] ;  /* 0x0000e000ff047b82 */ /* 0x000ea40000000a00 */
[----:B------:R-:W-:-:S06]  /*0720*/  @P0 VIADD R15, R13, 0x1 ;  /* 0x000000010d0f0836 */ /* 0x000fcc0000000000 */
[----:B------:R-:W3:Y:S01]  /*0730*/  LDC.64 R2, c[0x0][0x388] ;  /* 0x0000e200ff027b82 */ /* 0x000ee20000000a00 */
[C---:B0-----:R-:W-:Y:S01]  /*0740*/  @P0 IMAD.WIDE.U32 R8, R0.reuse, 0x4, R8 ;  /* 0x0000000400080825 */ /* 0x041fe200078e0008 */
[----:B------:R-:W-:-:S04]  /*0750*/  @P0 IADD3 R0, PT, PT, R0, 0x2, RZ ;  /* 0x0000000200000810 */ /* 0x000fc80007ffe0ff */
[----:B------:R-:W4:Y:S01]  /*0760*/  @P0 LDG.E R19, desc[UR4][R8.64] ;  /* 0x0000000408130981 */ /* 0x000f22000c1e1900 */
[----:B-1----:R-:W-:-:S03]  /*0770*/  @P0 IMAD.WIDE.U32 R12, R13, 0x4, R10 ;  /* 0x000000040d0c0825 */ /* 0x002fc600078e000a */
[----:B------:R-:W5:Y:S01]  /*0780*/  @P0 LDG.E R21, desc[UR4][R8.64+0x4] ;  /* 0x0000040408150981 */ /* 0x000f62000c1e1900 */
[----:B------:R-:W-:-:S03]  /*0790*/  @P0 IMAD.WIDE.U32 R10, R15, 0x4, R10 ;  /* 0x000000040f0a0825 */ /* 0x000fc600078e000a */
[----:B------:R-:W4:Y:S01]  /*07a0*/  @P0 LDG.E R12, desc[UR4][R12.64] ;  /* 0x000000040c0c0981 */ /* 0x000f22000c1e1900 */
[----:B------:R-:W-:-:S03]  /*07b0*/  @!P1 IMAD R15, R6, R17, R0 ;  /* 0x00000011060f9224 */ /* 0x000fc600078e0200 */
[----:B------:R-:W5:Y:S01]  /*07c0*/  @P0 LDG.E R10, desc[UR4][R10.64] ;  /* 0x000000040a0a0981 */ /* 0x000f62000c1e1900 */
[----:B--2---:R-:W-:-:S04]  /*07d0*/  @!P1 IMAD.WIDE.U32 R4, R15, 0x4, R4 ;  /* 0x000000040f049825 */ /* 0x004fc800078e0004 */
[----:B---3--:R-:W-:Y:S02]  /*07e0*/  @!P1 IMAD.WIDE.U32 R2, R0, 0x4, R2 ;  /* 0x0000000400029825 */ /* 0x008fe400078e0002 */
[----:B------:R-:W2:Y:S04]  /*07f0*/  @!P1 LDG.E R4, desc[UR4][R4.64] ;  /* 0x0000000404049981 */ /* 0x000ea8000c1e1900 */
[----:B------:R-:W2:Y:S01]  /*0800*/  @!P1 LDG.E R3, desc[UR4][R2.64] ;  /* 0x0000000402039981 */ /* 0x000ea2000c1e1900 */
[----:B----4-:R-:W-:Y:S01]  /*0810*/  @P0 FADD R0, R12, -R19 ;  /* 0x800000130c000221 */ /* 0x010fe20000000000 */
[----:B-----5:R-:W-:-:S03]  /*0820*/  @P0 FADD R21, R10, -R21 ;  /* 0x800000150a150221 */ /* 0x020fc60000000000 */
[----:B------:R-:W-:-:S04]  /*0830*/  @P0 FFMA R0, R0, R0, R7 ;  /* 0x0000000000000223 */ /* 0x000fc80000000007 */
[----:B------:R-:W-:Y:S01]  /*0840*/  @P0 FFMA R7, R21, R21, R0 ;  /* 0x0000001515070223 */ /* 0x000fe20000000000 */
[----:B--2---:R-:W-:-:S04]  /*0850*/  @!P1 FADD R0, R4, -R3 ;  /* 0x8000000304009221 */ /* 0x004fc80000000000 */
[----:B------:R-:W-:-:S07]  /*0860*/  @!P1 FFMA R7, R0, R0, R7 ;  /* 0x0000000000079223 */ /* 0x000fce0000000007 */
.L_x_9:
[----:B------:R-:W-:Y:S01]  /*0870*/  I2FP.F32.S32 R4, R17 ;  /* 0x0000001100047245 */ /* 0x000fe20000201400 */
[----:B------:R-:W-:Y:S03]  /*0880*/  BSSY.RECONVERGENT B0, `(.L_x_13) ;  /* 0x000000c000007945 */ /* 0x000fe60003800200 */
[----:B------:R-:W0:Y:S08]  /*0890*/  MUFU.RCP R3, R4 ;  /* 0x0000000400037308 */ /* 0x000e300000001000 */
[----:B------:R-:W1:Y:S01]  /*08a0*/  FCHK P0, R7, R4 ;  /* 0x0000000407007302 */ /* 0x000e620000000000 */
[----:B0-----:R-:W-:-:S04]  /*08b0*/  FFMA R0, -R4, R3, 1 ;  /* 0x3f80000004007423 */ /* 0x001fc80000000103 */
[----:B------:R-:W-:-:S04]  /*08c0*/  FFMA R0, R3, R0, R3 ;  /* 0x0000000003007223 */ /* 0x000fc80000000003 */
[----:B------:R-:W-:-:S04]  /*08d0*/  FFMA R3, R0, R7, RZ ;  /* 0x0000000700037223 */ /* 0x000fc800000000ff */
[----:B------:R-:W-:-:S04]  /*08e0*/  FFMA R2, -R4, R3, R7 ;  /* 0x0000000304027223 */ /* 0x000fc80000000107 */
[----:B------:R-:W-:Y:S01]  /*08f0*/  FFMA R0, R0, R2, R3 ;  /* 0x0000000200007223 */ /* 0x000fe20000000003 */
[----:B-1----:R-:W-:Y:S06]  /*0900*/  @!P0 BRA `(.L_x_14) ;  /* 0x00000000000c8947 */ /* 0x002fec0003800000 */
[----:B------:R-:W-:Y:S02]  /*0910*/  MOV R3, R7 ;  /* 0x0000000700037202 */ /* 0x000fe40000000f00 */
[----:B------:R-:W-:-:S07]  /*0920*/  MOV R2, 0x940 ;  /* 0x0000094000027802 */ /* 0x000fce0000000f00 */
[----:B------:R-:W-:Y:S05]  /*0930*/  CALL.REL.NOINC `($__internal_2_$__cuda_sm3x_div_rn_noftz_f32_slowpath) ;  /* 0x0000000000a47944 */ /* 0x000fea0003c00000 */
.L_x_14:
[----:B------:R-:W-:Y:S05]  /*0940*/  BSYNC.RECONVERGENT B0 ;  /* 0x0000000000007941 */ /* 0x000fea0003800200 */
.L_x_13:
[----:B------:R-:W-:Y:S01]  /*0950*/  VIADD R2, R0, 0xf3000000 ;  /* 0xf300000000027836 */ /* 0x000fe20000000000 */
[----:B------:R0:W1:Y:S01]  /*0960*/  MUFU.RSQ R3, R0 ;  /* 0x0000000000037308 */ /* 0x0000620000001400 */
[----:B------:R-:W-:Y:S03]  /*0970*/  BSSY.RECONVERGENT B0, `(.L_x_15) ;  /* 0x000000a000007945 */ /* 0x000fe60003800200 */
[----:B------:R-:W-:-:S13]  /*0980*/  ISETP.GT.U32.AND P0, PT, R2, 0x727fffff, PT ;  /* 0x727fffff0200780c */ /* 0x000fda0003f04070 */
[----:B01----:R-:W-:Y:S05]  /*0990*/  @!P0 BRA `(.L_x_16) ;  /* 0x00000000000c8947 */ /* 0x003fea0003800000 */
[----:B------:R-:W-:-:S07]  /*09a0*/  MOV R8, 0x9c0 ;  /* 0x000009c000087802 */ /* 0x000fce0000000f00 */
[----:B------:R-:W-:Y:S05]  /*09b0*/  CALL.REL.NOINC `($__internal_1_$__cuda_sm20_sqrt_rn_f32_slowpath) ;  /* 0x0000000000287944 */ /* 0x000fea0003c00000 */
[----:B------:R-:W-:Y:S05]  /*09c0*/  BRA `(.L_x_17) ;  /* 0x0000000000107947 */ /* 0x000fea0003800000 */
.L_x_16:
[C---:B------:R-:W-:Y:S01]  /*09d0*/  FMUL.FTZ R5, R3.reuse, R0 ;  /* 0x0000000003057220 */ /* 0x040fe20000410000 */
[----:B------:R-:W-:-:S03]  /*09e0*/  FMUL.FTZ R2, R3, 0.5 ;  /* 0x3f00000003027820 */ /* 0x000fc60000410000 */
[----:B------:R-:W-:-:S04]  /*09f0*/  FFMA R0, -R5, R5, R0 ;  /* 0x0000000505007223 */ /* 0x000fc80000000100 */
[----:B------:R-:W-:-:S07]  /*0a00*/  FFMA R5, R0, R2, R5 ;  /* 0x0000000200057223 */ /* 0x000fce0000000005 */
.L_x_17:
[----:B------:R-:W-:Y:S05]  /*0a10*/  BSYNC.RECONVERGENT B0 ;  /* 0x0000000000007941 */ /* 0x000fea0003800200 */
.L_x_15:
[----:B------:R-:W0:Y:S02]  /*0a20*/  LDC.64 R2, c[0x0][0x390] ;  /* 0x0000e400ff027b82 */ /* 0x000e240000000a00 */
[----:B0-----:R-:W-:-:S05]  /*0a30*/  IMAD.WIDE.U32 R6, R6, 0x4, R2 ;  /* 0x0000000406067825 */ /* 0x001fca00078e0002 */
[----:B------:R-:W-:Y:S01]  /*0a40*/  STG.E desc[UR4][R6.64], R5 ;  /* 0x0000000506007986 */ /* 0x000fe2000c101904 */
[----:B------:R-:W-:Y:S05]  /*0a50*/  EXIT ;  /* 0x000000000000794d */ /* 0x000fea0003800000 */
        .weak           $__internal_1_$__cuda_sm20_sqrt_rn_f32_slowpath
        .type           $__internal_1_$__cuda_sm20_sqrt_rn_f32_slowpath,@function
        .size           $__internal_1_$__cuda_sm20_sqrt_rn_f32_slowpath,($__internal_2_$__cuda_sm3x_div_rn_noftz_f32_slowpath - $__internal_1_$__cuda_sm20_sqrt_rn_f32_slowpath)
$__internal_1_$__cuda_sm20_sqrt_rn_f32_slowpath:
[----:B------:R-:W-:-:S13]  /*0a60*/  LOP3.LUT P0, RZ, R0, 0x7fffffff, RZ, 0xc0, !PT ;  /* 0x7fffffff00ff7812 */ /* 0x000fda000780c0ff */
[----:B------:R-:W-:Y:S01]  /*0a70*/  @!P0 MOV R2, R0 ;  /* 0x0000000000028202 */ /* 0x000fe20000000f00 */
[----:B------:R-:W-:Y:S06]  /*0a80*/  @!P0 BRA `(.L_x_18) ;  /* 0x0000000000408947 */ /* 0x000fec0003800000 */
[----:B------:R-:W-:-:S13]  /*0a90*/  FSETP.GEU.FTZ.AND P0, PT, R0, RZ, PT ;  /* 0x000000ff0000720b */ /* 0x000fda0003f1e000 */
[----:B------:R-:W-:Y:S01]  /*0aa0*/  @!P0 MOV R2, 0x7fffffff ;  /* 0x7fffffff00028802 */ /* 0x000fe20000000f00 */
[----:B------:R-:W-:Y:S06]  /*0ab0*/  @!P0 BRA `(.L_x_18) ;  /* 0x0000000000348947 */ /* 0x000fec0003800000 */
[----:B------:R-:W-:-:S13]  /*0ac0*/  FSETP.GTU.FTZ.AND P0, PT, |R0|, +INF , PT ;  /* 0x7f8000000000780b */ /* 0x000fda0003f1c200 */
[----:B------:R-:W-:Y:S01]  /*0ad0*/  @P0 FADD.FTZ R2, R0, 1 ;  /* 0x3f80000000020421 */ /* 0x000fe20000010000 */
[----:B------:R-:W-:Y:S06]  /*0ae0*/  @P0 BRA `(.L_x_18) ;  /* 0x0000000000280947 */ /* 0x000fec0003800000 */
[----:B------:R-:W-:-:S13]  /*0af0*/  FSETP.NEU.FTZ.AND P0, PT, |R0|, +INF , PT ;  /* 0x7f8000000000780b */ /* 0x000fda0003f1d200 */
[----:B------:R-:W-:-:S04]  /*0b00*/  @P0 FFMA R3, R0, 1.84467440737095516160e+19, RZ ;  /* 0x5f80000000030823 */ /* 0x000fc800000000ff */
[----:B------:R-:W0:Y:S02]  /*0b10*/  @P0 MUFU.RSQ R2, R3 ;  /* 0x0000000300020308 */ /* 0x000e240000001400 */
[----:B0-----:R-:W-:Y:S01]  /*0b20*/  @P0 FMUL.FTZ R4, R3, R2 ;  /* 0x0000000203040220 */ /* 0x001fe20000410000 */
[----:B------:R-:W-:Y:S01]  /*0b30*/  @P0 FMUL.FTZ R7, R2, 0.5 ;  /* 0x3f00000002070820 */ /* 0x000fe20000410000 */
[----:B------:R-:W-:Y:S02]  /*0b40*/  @!P0 MOV R2, R0 ;  /* 0x0000000000028202 */ /* 0x000fe40000000f00 */
[----:B------:R-:W-:-:S04]  /*0b50*/  @P0 FADD.FTZ R5, -R4, -RZ ;  /* 0x800000ff04050221 */ /* 0x000fc80000010100 */
[----:B------:R-:W-:-:S04]  /*0b60*/  @P0 FFMA R5, R4, R5, R3 ;  /* 0x0000000504050223 */ /* 0x000fc80000000003 */
[----:B------:R-:W-:-:S04]  /*0b70*/  @P0 FFMA R5, R5, R7, R4 ;  /* 0x0000000705050223 */ /* 0x000fc80000000004 */
[----:B------:R-:W-:-:S07]  /*0b80*/  @P0 FMUL.FTZ R2, R5, 2.3283064365386962891e-10 ;  /* 0x2f80000005020820 */ /* 0x000fce0000410000 */
.L_x_18:
[----:B------:R-:W-:Y:S02]  /*0b90*/  HFMA2 R3, -RZ, RZ, 0, 0 ;  /* 0x00000000ff037431 */ /* 0x000fe400000001ff */
[----:B------:R-:W-:Y:S01]  /*0ba0*/  IMAD.MOV.U32 R5, RZ, RZ, R2 ;  /* 0x000000ffff057224 */ /* 0x000fe200078e0002 */
[----:B------:R-:W-:-:S04]  /*0bb0*/  MOV R2, R8 ;  /* 0x0000000800027202 */ /* 0x000fc80000000f00 */
[----:B------:R-:W-:Y:S05]  /*0bc0*/  RET.REL.NODEC R2 `(_Z12computeErrorPfS_S_i) ;  /* 0xfffffff4020c7950 */ /* 0x000fea0003c3ffff */
        .weak           $__internal_2_$__cuda_sm3x_div_rn_noftz_f32_slowpath
        .type           $__internal_2_$__cuda_sm3x_div_rn_noftz_f32_slowpath,@function
        .size           $__internal_2_$__cuda_sm3x_div_rn_noftz_f32_slowpath,(.L_x_33 - $__internal_2_$__cuda_sm3x_div_rn_noftz_f32_slowpath)
$__internal_2_$__cuda_sm3x_div_rn_noftz_f32_slowpath:
[----:B------:R-:W-:Y:S01]  /*0bd0*/  SHF.R.U32.HI R5, RZ, 0x17, R4 ;  /* 0x00000017ff057819 */ /* 0x000fe20000011604 */
[----:B------:R-:W-:Y:S01]  /*0be0*/  BSSY.RECONVERGENT B1, `(.L_x_19) ;  /* 0x0000063000017945 */ /* 0x000fe20003800200 */
[----:B------:R-:W-:Y:S02]  /*0bf0*/  SHF.R.U32.HI R0, RZ, 0x17, R3 ;  /* 0x00000017ff007819 */ /* 0x000fe40000011603 */
[----:B------:R-:W-:Y:S02]  /*0c00*/  LOP3.LUT R5, R5, 0xff, RZ, 0xc0, !PT ;  /* 0x000000ff05057812 */ /* 0x000fe400078ec0ff */
[----:B------:R-:W-:Y:S02]  /*0c10*/  LOP3.LUT R10, R0, 0xff, RZ, 0xc0, !PT ;  /* 0x000000ff000a7812 */ /* 0x000fe400078ec0ff */
[----:B------:R-:W-:-:S03]  /*0c20*/  IADD3 R8, PT, PT, R5, -0x1, RZ ;  /* 0xffffffff05087810 */ /* 0x000fc60007ffe0ff */
[----:B------:R-:W-:Y:S01]  /*0c30*/  VIADD R9, R10, 0xffffffff ;  /* 0xffffffff0a097836 */ /* 0x000fe20000000000 */
[----:B------:R-:W-:-:S04]  /*0c40*/  ISETP.GT.U32.AND P0, PT, R8, 0xfd, PT ;  /* 0x000000fd0800780c */ /* 0x000fc80003f04070 */
[----:B------:R-:W-:-:S13]  /*0c50*/  ISETP.GT.U32.OR P0, PT, R9, 0xfd, P0 ;  /* 0x000000fd0900780c */ /* 0x000fda0000704470 */
[----:B------:R-:W-:Y:S01]  /*0c60*/  @!P0 MOV R7, RZ ;  /* 0x000000ff00078202 */ /* 0x000fe20000000f00 */
[----:B------:R-:W-:Y:S06]  /*0c70*/  @!P0 BRA `(.L_x_20) ;  /* 0x0000000000608947 */ /* 0x000fec0003800000 */
[----:B------:R-:W-:Y:S02]  /*0c80*/  FSETP.GTU.FTZ.AND P0, PT, |R3|, +INF , PT ;  /* 0x7f8000000300780b */ /* 0x000fe40003f1c200 */
[----:B------:R-:W-:Y:S02]  /*0c90*/  FSETP.GTU.FTZ.AND P1, PT, |R4|, +INF , PT ;  /* 0x7f8000000400780b */ /* 0x000fe40003f3c200 */
[----:B------:R-:W-:Y:S02]  /*0ca0*/  MOV R0, R4 ;  /* 0x0000000400007202 */ /* 0x000fe40000000f00 */
[----:B------:R-:W-:-:S13]  /*0cb0*/  PLOP3.LUT P0, PT, P0, P1, PT, 0xf8, 0x8f ;  /* 0x00000000008f781c */ /* 0x000fda0000703f70 */
[----:B------:R-:W-:Y:S05]  /*0cc0*/  @P0 BRA `(.L_x_21) ;  /* 0x00000004004c0947 */ /* 0x000fea0003800000 */
[----:B------:R-:W-:-:S13]  /*0cd0*/  LOP3.LUT P0, RZ, R4, 0x7fffffff, R3, 0xc8, !PT ;  /* 0x7fffffff04ff7812 */ /* 0x000fda000780c803 */
[----:B------:R-:W-:Y:S05]  /*0ce0*/  @!P0 BRA `(.L_x_22) ;  /* 0x00000004003c8947 */ /* 0x000fea0003800000 */
[C---:B------:R-:W-:Y:S02]  /*0cf0*/  FSETP.NEU.FTZ.AND P2, PT, |R3|.reuse, +INF , PT ;  /* 0x7f8000000300780b */ /* 0x040fe40003f5d200 */
[----:B------:R-:W-:Y:S02]  /*0d00*/  FSETP.NEU.FTZ.AND P1, PT, |R0|, +INF , PT ;  /* 0x7f8000000000780b */ /* 0x000fe40003f3d200 */
[----:B------:R-:W-:-:S11]  /*0d10*/  FSETP.NEU.FTZ.AND P0, PT, |R3|, +INF , PT ;  /* 0x7f8000000300780b */ /* 0x000fd60003f1d200 */
[----:B------:R-:W-:Y:S05]  /*0d20*/  @!P1 BRA !P2, `(.L_x_22) ;  /* 0x00000004002c9947 */ /* 0x000fea0005000000 */
[----:B------:R-:W-:-:S04]  /*0d30*/  LOP3.LUT P2, RZ, R3, 0x7fffffff, RZ, 0xc0, !PT ;  /* 0x7fffffff03ff7812 */ /* 0x000fc8000784c0ff */
[----:B------:R-:W-:-:S13]  /*0d40*/  PLOP3.LUT P1, PT, P1, P2, PT, 0x2f, 0xf2 ;  /* 0x0000000000f2781c */ /* 0x000fda0000f24577 */
[----:B------:R-:W-:Y:S05]  /*0d50*/  @P1 BRA `(.L_x_23) ;  /* 0x0000000400181947 */ /* 0x000fea0003800000 */
[----:B------:R-:W-:-:S04]  /*0d60*/  LOP3.LUT P1, RZ, R4, 0x7fffffff, RZ, 0xc0, !PT ;  /* 0x7fffffff04ff7812 */ /* 0x000fc8000782c0ff */
[----:B------:R-:W-:-:S13]  /*0d70*/  PLOP3.LUT P0, PT, P0, P1, PT, 0x2f, 0xf2 ;  /* 0x0000000000f2781c */ /* 0x000fda0000702577 */
[----:B------:R-:W-:Y:S05]  /*0d80*/  @P0 BRA `(.L_x_24) ;  /* 0x0000000400000947 */ /* 0x000fea0003800000 */
[----:B------:R-:W-:Y:S02]  /*0d90*/  ISETP.GE.AND P0, PT, R9, RZ, PT ;  /* 0x000000ff0900720c */ /* 0x000fe40003f06270 */
[----:B------:R-:W-:-:S11]  /*0da0*/  ISETP.GE.AND P1, PT, R8, RZ, PT ;  /* 0x000000ff0800720c */ /* 0x000fd60003f26270 */
[----:B------:R-:W-:Y:S01]  /*0db0*/  @P0 MOV R7, RZ ;  /* 0x000000ff00070202 */ /* 0x000fe20000000f00 */
[----:B------:R-:W-:Y:S02]  /*0dc0*/  @!P0 IMAD.MOV.U32 R7, RZ, RZ, -0x40 ;  /* 0xffffffc0ff078424 */ /* 0x000fe400078e00ff */
[----:B------:R-:W-:Y:S01]  /*0dd0*/  @!P0 FFMA R3, R3, 1.84467440737095516160e+19, RZ ;  /* 0x5f80000003038823 */ /* 0x000fe200000000ff */
[----:B------:R-:W-:Y:S02]  /*0de0*/  @!P1 FFMA R4, R0, 1.84467440737095516160e+19, RZ ;  /* 0x5f80000000049823 */ /* 0x000fe400000000ff */
[----:B------:R-:W-:-:S07]  /*0df0*/  @!P1 IADD3 R7, PT, PT, R7, 0x40, RZ ;  /* 0x0000004007079810 */ /* 0x000fce0007ffe0ff */
.L_x_20:
[----:B------:R-:W-:Y:S01]  /*0e00*/  LEA R9, R5, 0xc0800000, 0x17 ;  /* 0xc080000005097811 */ /* 0x000fe200078eb8ff */
[----:B------:R-:W-:Y:S03]  /*0e10*/  BSSY.RECONVERGENT B2, `(.L_x_25) ;  /* 0x0000036000027945 */ /* 0x000fe60003800200 */
[----:B------:R-:W-:Y:S02]  /*0e20*/  IADD3 R9, PT, PT, -R9, R4, RZ ;  /* 0x0000000409097210 */ /* 0x000fe40007ffe1ff */
[----:B------:R-:W-:Y:S02]  /*0e30*/  IADD3 R4, PT, PT, R10, -0x7f, RZ ;  /* 0xffffff810a047810 */ /* 0x000fe40007ffe0ff */
[----:B------:R-:W0:Y:S01]  /*0e40*/  MUFU.RCP R8, R9 ;  /* 0x0000000900087308 */ /* 0x000e220000001000 */
[----:B------:R-:W-:Y:S02]  /*0e50*/  FADD.FTZ R11, -R9, -RZ ;  /* 0x800000ff090b7221 */ /* 0x000fe40000010100 */
[C---:B------:R-:W-:Y:S01]  /*0e60*/  IMAD R0, R4.reuse, -0x800000, R3 ;  /* 0xff80000004007824 */ /* 0x040fe200078e0203 */
[----:B------:R-:W-:-:S05]  /*0e70*/  IADD3 R4, PT, PT, R4, 0x7f, -R5 ;  /* 0x0000007f04047810 */ /* 0x000fca0007ffe805 */
[----:B------:R-:W-:Y:S02]  /*0e80*/  IMAD.IADD R4, R4, 0x1, R7 ;  /* 0x0000000104047824 */ /* 0x000fe400078e0207 */
[----:B0-----:R-:W-:-:S04]  /*0e90*/  FFMA R13, R8, R11, 1 ;  /* 0x3f800000080d7423 */ /* 0x001fc8000000000b */
[----:B------:R-:W-:-:S04]  /*0ea0*/  FFMA R10, R8, R13, R8 ;  /* 0x0000000d080a7223 */ /* 0x000fc80000000008 */
[----:B------:R-:W-:-:S04]  /*0eb0*/  FFMA R3, R0, R10, RZ ;  /* 0x0000000a00037223 */ /* 0x000fc800000000ff */
[----:B------:R-:W-:-:S04]  /*0ec0*/  FFMA R8, R11, R3, R0 ;  /* 0x000000030b087223 */ /* 0x000fc80000000000 */
[----:B------:R-:W-:-:S04]  /*0ed0*/  FFMA R13, R10, R8, R3 ;  /* 0x000000080a0d7223 */ /* 0x000fc80000000003 */
[----:B------:R-:W-:-:S04]  /*0ee0*/  FFMA R8, R11, R13, R0 ;  /* 0x0000000d0b087223 */ /* 0x000fc80000000000 */
[----:B------:R-:W-:-:S05]  /*0ef0*/  FFMA R0, R10, R8, R13 ;  /* 0x000000080a007223 */ /* 0x000fca000000000d */
[----:B------:R-:W-:-:S04]  /*0f00*/  SHF.R.U32.HI R3, RZ, 0x17, R0 ;  /* 0x00000017ff037819 */ /* 0x000fc80000011600 */
[----:B------:R-:W-:-:S04]  /*0f10*/  LOP3.LUT R3, R3, 0xff, RZ, 0xc0, !PT ;  /* 0x000000ff03037812 */ /* 0x000fc800078ec0ff */
[----:B------:R-:W-:-:S04]  /*0f20*/  IADD3 R7, PT, PT, R3, R4, RZ ;  /* 0x0000000403077210 */ /* 0x000fc80007ffe0ff */
[----:B------:R-:W-:-:S04]  /*0f30*/  IADD3 R3, PT, PT, R7, -0x1, RZ ;  /* 0xffffffff07037810 */ /* 0x000fc80007ffe0ff */
[----:B------:R-:W-:-:S13]  /*0f40*/  ISETP.GE.U32.AND P0, PT, R3, 0xfe, PT ;  /* 0x000000fe0300780c */ /* 0x000fda0003f06070 */
[----:B------:R-:W-:Y:S05]  /*0f50*/  @!P0 BRA `(.L_x_26) ;  /* 0x0000000000808947 */ /* 0x000fea0003800000 */
[----:B------:R-:W-:-:S13]  /*0f60*/  ISETP.GT.AND P0, PT, R7, 0xfe, PT ;  /* 0x000000fe0700780c */ /* 0x000fda0003f04270 */
[----:B------:R-:W-:Y:S05]  /*0f70*/  @P0 BRA `(.L_x_27) ;  /* 0x00000000006c0947 */ /* 0x000fea0003800000 */
[----:B------:R-:W-:-:S13]  /*0f80*/  ISETP.GE.AND P0, PT, R7, 0x1, PT ;  /* 0x000000010700780c */ /* 0x000fda0003f06270 */
[----:B------:R-:W-:Y:S05]  /*0f90*/  @P0 BRA `(.L_x_28) ;  /* 0x0000000000740947 */ /* 0x000fea0003800000 */
[----:B------:R-:W-:Y:S02]  /*0fa0*/  ISETP.GE.AND P0, PT, R7, -0x18, PT ;  /* 0xffffffe80700780c */ /* 0x000fe40003f06270 */
[----:B------:R-:W-:-:S11]  /*0fb0*/  LOP3.LUT R0, R0, 0x80000000, RZ, 0xc0, !PT ;  /* 0x8000000000007812 */ /* 0x000fd600078ec0ff */
[----:B------:R-:W-:Y:S05]  /*0fc0*/  @!P0 BRA `(.L_x_28) ;  /* 0x0000000000688947 */ /* 0x000fea0003800000 */
[CCC-:B------:R-:W-:Y:S01]  /*0fd0*/  FFMA.RZ R3, R10.reuse, R8.reuse, R13.reuse ;  /* 0x000000080a037223 */ /* 0x1c0fe2000000c00d */
[CCC-:B------:R-:W-:Y:S01]  /*0fe0*/  FFMA.RM R4, R10.reuse, R8.reuse, R13.reuse ;  /* 0x000000080a047223 */ /* 0x1c0fe2000000400d */
[C---:B------:R-:W-:Y:S02]  /*0ff0*/  ISETP.NE.AND P2, PT, R7.reuse, RZ, PT ;  /* 0x000000ff0700720c */ /* 0x040fe40003f45270 */
[----:B------:R-:W-:Y:S02]  /*1000*/  ISETP.NE.AND P1, PT, R7, RZ, PT ;  /* 0x000000ff0700720c */ /* 0x000fe40003f25270 */
[----:B------:R-:W-:Y:S01]  /*1010*/  LOP3.LUT R5, R3, 0x7fffff, RZ, 0xc0, !PT ;  /* 0x007fffff03057812 */ /* 0x000fe200078ec0ff */
[----:B------:R-:W-:Y:S01]  /*1020*/  FFMA.RP R3, R10, R8, R13 ;  /* 0x000000080a037223 */ /* 0x000fe2000000800d */
[----:B------:R-:W-:Y:S01]  /*1030*/  IADD3 R8, PT, PT, R7, 0x20, RZ ;  /* 0x0000002007087810 */ /* 0x000fe20007ffe0ff */
[----:B------:R-:W-:Y:S01]  /*1040*/  IMAD.MOV R7, RZ, RZ, -R7 ;  /* 0x000000ffff077224 */ /* 0x000fe200078e0a07 */
[----:B------:R-:W-:-:S02]  /*1050*/  LOP3.LUT R5, R5, 0x800000, RZ, 0xfc, !PT ;  /* 0x0080000005057812 */ /* 0x000fc400078efcff */
[----:B------:R-:W-:Y:S02]  /*1060*/  FSETP.NEU.FTZ.AND P0, PT, R3, R4, PT ;  /* 0x000000040300720b */ /* 0x000fe40003f1d000 */
[----:B------:R-:W-:Y:S02]  /*1070*/  SHF.L.U32 R8, R5, R8, RZ ;  /* 0x0000000805087219 */ /* 0x000fe400000006ff */
[----:B------:R-:W-:Y:S02]  /*1080*/  SEL R4, R7, RZ, P2 ;  /* 0x000000ff07047207 */ /* 0x000fe40001000000 */
[----:B------:R-:W-:Y:S02]  /*1090*/  ISETP.NE.AND P1, PT, R8, RZ, P1 ;  /* 0x000000ff0800720c */ /* 0x000fe40000f25270 */
[----:B------:R-:W-:Y:S02]  /*10a0*/  SHF.R.U32.HI R4, RZ, R4, R5 ;  /* 0x00000004ff047219 */ /* 0x000fe40000011605 */
[----:B------:R-:W-:-:S02]  /*10b0*/  PLOP3.LUT P0, PT, P0, P1, PT, 0xf8, 0x8f ;  /* 0x00000000008f781c */ /* 0x000fc40000703f70 */
[----:B------:R-:W-:Y:S02]  /*10c0*/  SHF.R.U32.HI R8, RZ, 0x1, R4 ;  /* 0x00000001ff087819 */ /* 0x000fe40000011604 */
[----:B------:R-:W-:-:S04]  /*10d0*/  SEL R3, RZ, 0x1, !P0 ;  /* 0x00000001ff037807 */ /* 0x000fc80004000000 */
[----:B------:R-:W-:-:S04]  /*10e0*/  LOP3.LUT R3, R3, 0x1, R8, 0xf8, !PT ;  /* 0x0000000103037812 */ /* 0x000fc800078ef808 */
[----:B------:R-:W-:-:S04]  /*10f0*/  LOP3.LUT R3, R3, R4, RZ, 0xc0, !PT ;  /* 0x0000000403037212 */ /* 0x000fc800078ec0ff */
[----:B------:R-:W-:-:S04]  /*1100*/  IADD3 R3, PT, PT, R8, R3, RZ ;  /* 0x0000000308037210 */ /* 0x000fc80007ffe0ff */
[----:B------:R-:W-:Y:S01]  /*1110*/  LOP3.LUT R0, R3, R0, RZ, 0xfc, !PT ;  /* 0x0000000003007212 */ /* 0x000fe200078efcff */
[----:B------:R-:W-:Y:S06]  /*1120*/  BRA `(.L_x_28) ;  /* 0x0000000000107947 */ /* 0x000fec0003800000 */
.L_x_27:
[----:B------:R-:W-:-:S04]  /*1130*/  LOP3.LUT R0, R0, 0x80000000, RZ, 0xc0, !PT ;  /* 0x8000000000007812 */ /* 0x000fc800078ec0ff */
[----:B------:R-:W-:Y:S01]  /*1140*/  LOP3.LUT R0, R0, 0x7f800000, RZ, 0xfc, !PT ;  /* 0x7f80000000007812 */ /* 0x000fe200078efcff */
[----:B------:R-:W-:Y:S06]  /*1150*/  BRA `(.L_x_28) ;  /* 0x0000000000047947 */ /* 0x000fec0003800000 */
.L_x_26:
[----:B------:R-:W-:-:S07]  /*1160*/  LEA R0, R4, R0, 0x17 ;  /* 0x0000000004007211 */ /* 0x000fce00078eb8ff */
.L_x_28:
[----:B------:R-:W-:Y:S05]  /*1170*/  BSYNC.RECONVERGENT B2 ;  /* 0x0000000000027941 */ /* 0x000fea0003800200 */
.L_x_25:
[----:B------:R-:W-:Y:S05]  /*1180*/  BRA `(.L_x_29) ;  /* 0x0000000000207947 */ /* 0x000fea0003800000 */
.L_x_24:
[----:B------:R-:W-:-:S04]  /*1190*/  LOP3.LUT R0, R4, 0x80000000, R3, 0x48, !PT ;  /* 0x8000000004007812 */ /* 0x000fc800078e4803 */
[----:B------:R-:W-:Y:S01]  /*11a0*/  LOP3.LUT R0, R0, 0x7f800000, RZ, 0xfc, !PT ;  /* 0x7f80000000007812 */ /* 0x000fe200078efcff */
[----:B------:R-:W-:Y:S06]  /*11b0*/  BRA `(.L_x_29) ;  /* 0x0000000000147947 */ /* 0x000fec0003800000 */
.L_x_23:
[----:B------:R-:W-:Y:S01]  /*11c0*/  LOP3.LUT R0, R4, 0x80000000, R3, 0x48, !PT ;  /* 0x8000000004007812 */ /* 0x000fe200078e4803 */
[----:B------:R-:W-:Y:S06]  /*11d0*/  BRA `(.L_x_29) ;  /* 0x00000000000c7947 */ /* 0x000fec0003800000 */
.L_x_22:
[----:B------:R-:W0:Y:S01]  /*11e0*/  MUFU.RSQ R0, -QNAN ;  /* 0xffc0000000007908 */ /* 0x000e220000001400 */
[----:B------:R-:W-:Y:S05]  /*11f0*/  BRA `(.L_x_29) ;  /* 0x0000000000047947 */ /* 0x000fea0003800000 */
.L_x_21:
[----:B------:R-:W-:-:S07]  /*1200*/  FADD.FTZ R0, R3, R0 ;  /* 0x0000000003007221 */ /* 0x000fce0000010000 */
.L_x_29:
[----:B------:R-:W-:Y:S05]  /*1210*/  BSYNC.RECONVERGENT B1 ;  /* 0x0000000000017941 */ /* 0x000fea0003800200 */
.L_x_19:
[----:B------:R-:W-:-:S04]  /*1220*/  HFMA2 R3, -RZ, RZ, 0, 0 ;  /* 0x00000000ff037431 */ /* 0x000fc800000001ff */
[----:B0-----:R-:W-:Y:S05]  /*1230*/  RET.REL.NODEC R2 `(_Z12computeErrorPfS_S_i) ;  /* 0xffffffec02707950 */ /* 0x001fea0003c3ffff */
.L_x_30:
        /* <DEDUP_REMOVED lines=12> */
.L_x_33:


//--------------------- .nv.global.init           --------------------------
	.section	.nv.global.init,"aw",@progbits
.nv.global.init:
	.type		$str,@object
	.size		$str,(.L_0 - $str)
$str:
        /*0000*/ 	.byte	0x54, 0x69, 0x64, 0x3a, 0x25, 0x69, 0x20, 0x69, 0x78, 0x20, 0x25, 0x69, 0x20, 0x69, 0x79, 0x20
        /*0010*/ 	.byte	0x25, 0x69, 0x20, 0x0a, 0x00
.L_0:


//--------------------- .nv.shared.reserved.0     --------------------------
	.section	.nv.shared.reserved.0,"aw",@nobits
	.weak		__nv_reservedSMEM_offset_0_alias
	.size		__nv_reservedSMEM_offset_0_alias, 0, 64
	.other		__nv_reservedSMEM_offset_0_alias,@"STO_CUDA_RESERVED_SHARED STV_DEFAULT"
__nv_reservedSMEM_offset_0_alias:
	.zero		0
	.zero		64


//--------------------- .nv.constant0._Z18ActivationFunctionPfS_fii --------------------------
	.section	.nv.constant0._Z18ActivationFunctionPfS_fii,"a",@progbits
	.sectionflags	@""
	.align	4
.nv.constant0._Z18ActivationFunctionPfS_fii:
	.zero		924


//--------------------- .nv.constant0._Z12computeErrorPfS_S_i --------------------------
	.section	.nv.constant0._Z12computeErrorPfS_S_i,"a",@progbits
	.sectionflags	@""
	.align	4
.nv.constant0._Z12computeErrorPfS_S_i:
	.zero		924


//--------------------- SYMBOLS --------------------------

	.type		.nv.reservedSmem.offset0,@object
	.size		.nv.reservedSmem.offset0,0x4
	.type		vprintf,@function
